	.target	sm_100a

	.elftype	@"ET_EXEC"


//--------------------- .note.nv.tkinfo           --------------------------
	.section	.note.nv.tkinfo,"",@"SHT_NOTE"
	.sectionflags	@"SHF_NOTE_NV_TKINFO"
	.tkinfo
        /*0018*/ 	.word	0x00000002
        /*0030*/ 	.string	""
        /*0030*/ 	.string	"ptxas"
        /*0030*/ 	.string	"Cuda compilation tools, release 13.0, V13.0.88"
        /*0030*/ 	.string	"Build cuda_13.0.r13.0/compiler.36424714_0"
        /*0030*/ 	.string	"-arch sm_100a -m 64 "



//--------------------- .note.nv.cuinfo           --------------------------
	.section	.note.nv.cuinfo,"",@"SHT_NOTE"
	.sectionflags	@"SHF_NOTE_NV_CUINFO"
        /*0018*/ 	.short	0x0002
        /*001a*/ 	.short	0x0064
        /*001c*/ 	.short	0x0082
	.zero		2


//--------------------- .nv.info                  --------------------------
	.section	.nv.info,"",@"SHT_CUDA_INFO"
	.align	4


	//----- nvinfo : EIATTR_REGCOUNT
	.align		4
        /*0000*/ 	.byte	0x04, 0x2f
        /*0002*/ 	.short	(.L_19 - .L_18)
	.align		4
.L_18:
        /*0004*/ 	.word	index@(_ZN7cutlass13device_kernelINS_4gemm6kernel13GemmUniversalIN4cute5tupleIJiiiiEEENS1_10collective13CollectiveMmaINS1_35MainloopSm100TmaUmmaWarpSpecializedILi8ELi2ELi4ENS5_IJNS4_1CILi2EEENSA_ILi1EEESC_EEEEENS5_IJNSA_ILi256EEENSA_ILi128EEENSA_ILi64EEEEEENS_10bfloat16_tENS5_IJlSC_lEEESJ_SK_NS4_8TiledMMAINS4_8MMA_AtomIJNS4_26SM100_MMA_F16BF16_2x1SM_SSISJ_SJ_fLi256ELi128ELNS4_4UMMA5MajorE0ELSP_0ELNSO_7ScaleInE0ELSQ_0EEEEEENS4_6LayoutINS5_IJSC_SC_SC_EEENS5_IJNSA_ILi0EEESV_SV_EEEEENS5_IJNS4_10UnderscoreESY_SY_EEEEENS4_18SM100_TMA_2SM_LOADENS4_14ComposedLayoutINS4_7SwizzleILi3ELi4ELi3EEENS4_18smem_ptr_flag_bitsILi16EEENST_INS5_IJNSA_ILi8EEESH_EEENS5_IJSH_SC_EEEEEEEvNS4_8identityES11_S1B_vS1C_EENS_8epilogue10collective18CollectiveEpilogueINS1E_23Sm100TmaWarpSpecializedILi4ELi2ELi32ELb1ELb0EEEJNS5_IJSG_SG_SH_EEENS5_IJNST_ISG_SC_EENST_INSA_ILi32EEESC_EEEEESJ_SK_SJ_SK_NS1E_6fusion15FusionCallbacksIS1I_NS1O_17LinearCombinationISJ_fSJ_fLNS_15FloatRoundStyleE2EEES1J_S1N_JEEENS4_5SM1004TMEM4LOAD26SM100_TMEM_LOAD_32dp32b32xENS4_13SM90_TMA_LOADENS12_INS13_ILi2ELi4ELi3EEES16_NST_INS5_IJS17_S1L_EEENS5_IJS1L_SC_EEEEEEENS4_39AutoVectorizingCopyWithAssumedAlignmentILi128EEENS4_14SM90_TMA_STOREES23_S25_S25_EEEvvEEEEvNT_6ParamsE)
        /*0008*/ 	.word	0x00000073


	//----- nvinfo : EIATTR_FRAME_SIZE
	.align		4
.L_19:
        /*000c*/ 	.byte	0x04, 0x11
        /*000e*/ 	.short	(.L_21 - .L_20)
	.align		4
.L_20:
        /*0010*/ 	.word	index@($__internal_2_$__cuda_sm10x_tcgen05_guardrail_trap_unallocated_columns_being_dealloced)
        /*0014*/ 	.word	0x00000000


	//----- nvinfo : EIATTR_FRAME_SIZE
	.align		4
.L_21:
        /*0018*/ 	.byte	0x04, 0x11
        /*001a*/ 	.short	(.L_23 - .L_22)
	.align		4
.L_22:
        /*001c*/ 	.word	index@($__internal_1_$__cuda_sm10x_tcgen05_guardrail_trap_phase_invalid_during_alloc)
        /*0020*/ 	.word	0x00000000


	//----- nvinfo : EIATTR_FRAME_SIZE
	.align		4
.L_23:
        /*0024*/ 	.byte	0x04, 0x11
        /*0026*/ 	.short	(.L_25 - .L_24)
	.align		4
.L_24:
        /*0028*/ 	.word	index@($__internal_0_$__cuda_sm10x_tcgen05_guardrail_trap_col_being_dealloced_not_returned_by_alloc)
        /*002c*/ 	.word	0x00000000


	//----- nvinfo : EIATTR_FRAME_SIZE
	.align		4
.L_25:
        /*0030*/ 	.byte	0x04, 0x11
        /*0032*/ 	.short	(.L_27 - .L_26)
	.align		4
.L_26:
        /*0034*/ 	.word	index@(_ZN7cutlass13device_kernelINS_4gemm6kernel13GemmUniversalIN4cute5tupleIJiiiiEEENS1_10collective13CollectiveMmaINS1_35MainloopSm100TmaUmmaWarpSpecializedILi8ELi2ELi4ENS5_IJNS4_1CILi2EEENSA_ILi1EEESC_EEEEENS5_IJNSA_ILi256EEENSA_ILi128EEENSA_ILi64EEEEEENS_10bfloat16_tENS5_IJlSC_lEEESJ_SK_NS4_8TiledMMAINS4_8MMA_AtomIJNS4_26SM100_MMA_F16BF16_2x1SM_SSISJ_SJ_fLi256ELi128ELNS4_4UMMA5MajorE0ELSP_0ELNSO_7ScaleInE0ELSQ_0EEEEEENS4_6LayoutINS5_IJSC_SC_SC_EEENS5_IJNSA_ILi0EEESV_SV_EEEEENS5_IJNS4_10UnderscoreESY_SY_EEEEENS4_18SM100_TMA_2SM_LOADENS4_14ComposedLayoutINS4_7SwizzleILi3ELi4ELi3EEENS4_18smem_ptr_flag_bitsILi16EEENST_INS5_IJNSA_ILi8EEESH_EEENS5_IJSH_SC_EEEEEEEvNS4_8identityES11_S1B_vS1C_EENS_8epilogue10collective18CollectiveEpilogueINS1E_23Sm100TmaWarpSpecializedILi4ELi2ELi32ELb1ELb0EEEJNS5_IJSG_SG_SH_EEENS5_IJNST_ISG_SC_EENST_INSA_ILi32EEESC_EEEEESJ_SK_SJ_SK_NS1E_6fusion15FusionCallbacksIS1I_NS1O_17LinearCombinationISJ_fSJ_fLNS_15FloatRoundStyleE2EEES1J_S1N_JEEENS4_5SM1004TMEM4LOAD26SM100_TMEM_LOAD_32dp32b32xENS4_13SM90_TMA_LOADENS12_INS13_ILi2ELi4ELi3EEES16_NST_INS5_IJS17_S1L_EEENS5_IJS1L_SC_EEEEEEENS4_39AutoVectorizingCopyWithAssumedAlignmentILi128EEENS4_14SM90_TMA_STOREES23_S25_S25_EEEvvEEEEvNT_6ParamsE)
        /*0038*/ 	.word	0x00000000


	//----- nvinfo : EIATTR_MIN_STACK_SIZE
	.align		4
.L_27:
        /*003c*/ 	.byte	0x04, 0x12
        /*003e*/ 	.short	(.L_29 - .L_28)
	.align		4
.L_28:
        /*0040*/ 	.word	index@(_ZN7cutlass13device_kernelINS_4gemm6kernel13GemmUniversalIN4cute5tupleIJiiiiEEENS1_10collective13CollectiveMmaINS1_35MainloopSm100TmaUmmaWarpSpecializedILi8ELi2ELi4ENS5_IJNS4_1CILi2EEENSA_ILi1EEESC_EEEEENS5_IJNSA_ILi256EEENSA_ILi128EEENSA_ILi64EEEEEENS_10bfloat16_tENS5_IJlSC_lEEESJ_SK_NS4_8TiledMMAINS4_8MMA_AtomIJNS4_26SM100_MMA_F16BF16_2x1SM_SSISJ_SJ_fLi256ELi128ELNS4_4UMMA5MajorE0ELSP_0ELNSO_7ScaleInE0ELSQ_0EEEEEENS4_6LayoutINS5_IJSC_SC_SC_EEENS5_IJNSA_ILi0EEESV_SV_EEEEENS5_IJNS4_10UnderscoreESY_SY_EEEEENS4_18SM100_TMA_2SM_LOADENS4_14ComposedLayoutINS4_7SwizzleILi3ELi4ELi3EEENS4_18smem_ptr_flag_bitsILi16EEENST_INS5_IJNSA_ILi8EEESH_EEENS5_IJSH_SC_EEEEEEEvNS4_8identityES11_S1B_vS1C_EENS_8epilogue10collective18CollectiveEpilogueINS1E_23Sm100TmaWarpSpecializedILi4ELi2ELi32ELb1ELb0EEEJNS5_IJSG_SG_SH_EEENS5_IJNST_ISG_SC_EENST_INSA_ILi32EEESC_EEEEESJ_SK_SJ_SK_NS1E_6fusion15FusionCallbacksIS1I_NS1O_17LinearCombinationISJ_fSJ_fLNS_15FloatRoundStyleE2EEES1J_S1N_JEEENS4_5SM1004TMEM4LOAD26SM100_TMEM_LOAD_32dp32b32xENS4_13SM90_TMA_LOADENS12_INS13_ILi2ELi4ELi3EEES16_NST_INS5_IJS17_S1L_EEENS5_IJS1L_SC_EEEEEEENS4_39AutoVectorizingCopyWithAssumedAlignmentILi128EEENS4_14SM90_TMA_STOREES23_S25_S25_EEEvvEEEEvNT_6ParamsE)
        /*0044*/ 	.word	0x00000000
.L_29:


//--------------------- .nv.compat                --------------------------
	.section	.nv.compat,"",@"SHT_CUDA_COMPAT_INFO"
	.align	4
        /*0000*/ 	.byte	0x02, 0x09, 0x01, 0x00, 0x02, 0x02, 0x02, 0x00, 0x02, 0x05, 0x05, 0x00, 0x03, 0x07, 0x01, 0x01
        /*0010*/ 	.byte	0x02, 0x03, 0x01, 0x00, 0x02, 0x06, 0x01, 0x00, 0x04, 0x0b, 0x08, 0x00, 0x09, 0x00, 0x00, 0x00
        /*0020*/ 	.byte	0x00, 0x00, 0x00, 0x00


//--------------------- .nv.info._ZN7cutlass13device_kernelINS_4gemm6kernel13GemmUniversalIN4cute5tupleIJiiiiEEENS1_10collective13CollectiveMmaINS1_35MainloopSm100TmaUmmaWarpSpecializedILi8ELi2ELi4ENS5_IJNS4_1CILi2EEENSA_ILi1EEESC_EEEEENS5_IJNSA_ILi256EEENSA_ILi128EEENSA_ILi64EEEEEENS_10bfloat16_tENS5_IJlSC_lEEESJ_SK_NS4_8TiledMMAINS4_8MMA_AtomIJNS4_26SM100_MMA_F16BF16_2x1SM_SSISJ_SJ_fLi256ELi128ELNS4_4UMMA5MajorE0ELSP_0ELNSO_7ScaleInE0ELSQ_0EEEEEENS4_6LayoutINS5_IJSC_SC_SC_EEENS5_IJNSA_ILi0EEESV_SV_EEEEENS5_IJNS4_10UnderscoreESY_SY_EEEEENS4_18SM100_TMA_2SM_LOADENS4_14ComposedLayoutINS4_7SwizzleILi3ELi4ELi3EEENS4_18smem_ptr_flag_bitsILi16EEENST_INS5_IJNSA_ILi8EEESH_EEENS5_IJSH_SC_EEEEEEEvNS4_8identityES11_S1B_vS1C_EENS_8epilogue10collective18CollectiveEpilogueINS1E_23Sm100TmaWarpSpecializedILi4ELi2ELi32ELb1ELb0EEEJNS5_IJSG_SG_SH_EEENS5_IJNST_ISG_SC_EENST_INSA_ILi32EEESC_EEEEESJ_SK_SJ_SK_NS1E_6fusion15FusionCallbacksIS1I_NS1O_17LinearCombinationISJ_fSJ_fLNS_15FloatRoundStyleE2EEES1J_S1N_JEEENS4_5SM1004TMEM4LOAD26SM100_TMEM_LOAD_32dp32b32xENS4_13SM90_TMA_LOADENS12_INS13_ILi2ELi4ELi3EEES16_NST_INS5_IJS17_S1L_EEENS5_IJS1L_SC_EEEEEEENS4_39AutoVectorizingCopyWithAssumedAlignmentILi128EEENS4_14SM90_TMA_STOREES23_S25_S25_EEEvvEEEEvNT_6ParamsE --------------------------
	.section	.nv.info._ZN7cutlass13device_kernelINS_4gemm6kernel13GemmUniversalIN4cute5tupleIJiiiiEEENS1_10collective13CollectiveMmaINS1_35MainloopSm100TmaUmmaWarpSpecializedILi8ELi2ELi4ENS5_IJNS4_1CILi2EEENSA_ILi1EEESC_EEEEENS5_IJNSA_ILi256EEENSA_ILi128EEENSA_ILi64EEEEEENS_10bfloat16_tENS5_IJlSC_lEEESJ_SK_NS4_8TiledMMAINS4_8MMA_AtomIJNS4_26SM100_MMA_F16BF16_2x1SM_SSISJ_SJ_fLi256ELi128ELNS4_4UMMA5MajorE0ELSP_0ELNSO_7ScaleInE0ELSQ_0EEEEEENS4_6LayoutINS5_IJSC_SC_SC_EEENS5_IJNSA_ILi0EEESV_SV_EEEEENS5_IJNS4_10UnderscoreESY_SY_EEEEENS4_18SM100_TMA_2SM_LOADENS4_14ComposedLayoutINS4_7SwizzleILi3ELi4ELi3EEENS4_18smem_ptr_flag_bitsILi16EEENST_INS5_IJNSA_ILi8EEESH_EEENS5_IJSH_SC_EEEEEEEvNS4_8identityES11_S1B_vS1C_EENS_8epilogue10collective18CollectiveEpilogueINS1E_23Sm100TmaWarpSpecializedILi4ELi2ELi32ELb1ELb0EEEJNS5_IJSG_SG_SH_EEENS5_IJNST_ISG_SC_EENST_INSA_ILi32EEESC_EEEEESJ_SK_SJ_SK_NS1E_6fusion15FusionCallbacksIS1I_NS1O_17LinearCombinationISJ_fSJ_fLNS_15FloatRoundStyleE2EEES1J_S1N_JEEENS4_5SM1004TMEM4LOAD26SM100_TMEM_LOAD_32dp32b32xENS4_13SM90_TMA_LOADENS12_INS13_ILi2ELi4ELi3EEES16_NST_INS5_IJS17_S1L_EEENS5_IJS1L_SC_EEEEEEENS4_39AutoVectorizingCopyWithAssumedAlignmentILi128EEENS4_14SM90_TMA_STOREES23_S25_S25_EEEvvEEEEvNT_6ParamsE,"",@"SHT_CUDA_INFO"
	.sectionflags	@""
	.align	4


	//----- nvinfo : EIATTR_CUDA_API_VERSION
	.align		4
        /*0000*/ 	.byte	0x04, 0x37
        /*0002*/ 	.short	(.L_31 - .L_30)
.L_30:
        /*0004*/ 	.word	0x00000082


	//----- nvinfo : EIATTR_KPARAM_INFO
	.align		4
.L_31:
        /*0008*/ 	.byte	0x04, 0x17
        /*000a*/ 	.short	(.L_33 - .L_32)
.L_32:
        /*000c*/ 	.word	0x00000000
        /*0010*/ 	.short	0x0000
        /*0012*/ 	.short	0x0000
        /*0014*/ 	.byte	0x00, 0xf0, 0x01, 0x20


	//----- nvinfo : EIATTR_AT_ENTRY_FRAGMENTS
	.align		4
.L_33:
        /*0018*/ 	.byte	0x04, 0x4f
        /*001a*/ 	.short	(.L_35 - .L_34)


	//   ....[0]....
.L_34:
        /*001c*/ 	.word	0x00000007


	//----- nvinfo : EIATTR_RESERVED_SMEM_USED
	.align		4
.L_35:
        /*0020*/ 	.byte	0x01, 0x41
	.zero		2


	//----- nvinfo : EIATTR_SPARSE_MMA_MASK
	.align		4
        /*0024*/ 	.byte	0x03, 0x50
        /*0026*/ 	.short	0x0000


	//----- nvinfo : EIATTR_TCGEN05_2CTA_USED
	.align		4
        /*0028*/ 	.byte	0x01, 0x52
	.zero		2


	//----- nvinfo : EIATTR_MAXREG_COUNT
	.align		4
        /*002c*/ 	.byte	0x03, 0x1b
        /*002e*/ 	.short	0x00ff


	//----- nvinfo : EIATTR_NUM_BARRIERS
	.align		4
        /*0030*/ 	.byte	0x02, 0x4c
        /*0032*/ 	.byte	0x07
	.zero		1


	//----- nvinfo : EIATTR_EXTERNS
	.align		4
        /*0034*/ 	.byte	0x04, 0x0f
        /*0036*/ 	.short	(.L_37 - .L_36)


	//   ....[0]....
	.align		4
.L_36:
        /*0038*/ 	.word	index@(__assertfail)


	//----- nvinfo : EIATTR_MERCURY_ISA_VERSION
	.align		4
.L_37:
        /*003c*/ 	.byte	0x03, 0x5f
        /*003e*/ 	.short	0x0101


	//----- nvinfo : EIATTR_INT_WARP_WIDE_INSTR_OFFSETS
	.align		4
        /*0040*/ 	.byte	0x04, 0x31
        /*0042*/ 	.short	(.L_39 - .L_38)


	//   ....[0]....
.L_38:
        /*0044*/ 	.word	0x00000d90


	//   ....[1]....
        /*0048*/ 	.word	0x00000e30


	//   ....[2]....
        /*004c*/ 	.word	0x00002190


	//   ....[3]....
        /*0050*/ 	.word	0x000042a0


	//   ....[4]....
        /*0054*/ 	.word	0x000042d0


	//   ....[5]....
        /*0058*/ 	.word	0x00004320


	//   ....[6]....
        /*005c*/ 	.word	0x00004c40


	//   ....[7]....
        /*0060*/ 	.word	0x00004ca0


	//   ....[8]....
        /*0064*/ 	.word	0x00004d80


	//   ....[9]....
        /*0068*/ 	.word	0x00004df0


	//   ....[10]....
        /*006c*/ 	.word	0x00004f00


	//   ....[11]....
        /*0070*/ 	.word	0x00004f90


	//   ....[12]....
        /*0074*/ 	.word	0x00005160


	//   ....[13]....
        /*0078*/ 	.word	0x000052c0


	//----- nvinfo : EIATTR_COOP_GROUP_MASK_REGIDS
	.align		4
.L_39:
        /*007c*/ 	.byte	0x04, 0x29
        /*007e*/ 	.short	(.L_41 - .L_40)


	//   ....[0]....
.L_40:
        /*0080*/ 	.word	0xffffffff


	//   ....[1]....
        /*0084*/ 	.word	0xffffffff


	//   ....[2]....
        /*0088*/ 	.word	0xffffffff


	//   ....[3]....
        /*008c*/ 	.word	0xffffffff


	//   ....[4]....
        /*0090*/ 	.word	0xffffffff


	//   ....[5]....
        /*0094*/ 	.word	0xffffffff


	//   ....[6]....
        /*0098*/ 	.word	0xffffffff


	//   ....[7]....
        /*009c*/ 	.word	0xffffffff


	//   ....[8]....
        /*00a0*/ 	.word	0xffffffff


	//   ....[9]....
        /*00a4*/ 	.word	0xffffffff


	//   ....[10]....
        /*00a8*/ 	.word	0xffffffff


	//   ....[11]....
        /*00ac*/ 	.word	0xffffffff


	//   ....[12]....
        /*00b0*/ 	.word	0xffffffff


	//   ....[13]....
        /*00b4*/ 	.word	0xffffffff


	//----- nvinfo : EIATTR_COOP_GROUP_INSTR_OFFSETS
	.align		4
.L_41:
        /*00b8*/ 	.byte	0x04, 0x28
        /*00ba*/ 	.short	(.L_43 - .L_42)


	//   ....[0]....
.L_42:
        /*00bc*/ 	.word	0x000000c0


	//   ....[1]....
        /*00c0*/ 	.word	0x00000500


	//   ....[2]....
        /*00c4*/ 	.word	0x00000700


	//   ....[3]....
        /*00c8*/ 	.word	0x00000890


	//   ....[4]....
        /*00cc*/ 	.word	0x00000980


	//   ....[5]....
        /*00d0*/ 	.word	0x00000ae0


	//   ....[6]....
        /*00d4*/ 	.word	0x00000c70


	//   ....[7]....
        /*00d8*/ 	.word	0x00000eb0


	//   ....[8]....
        /*00dc*/ 	.word	0x00002070


	//   ....[9]....
        /*00e0*/ 	.word	0x00003090


	//   ....[10]....
        /*00e4*/ 	.word	0x00003560


	//   ....[11]....
        /*00e8*/ 	.word	0x00003590


	//   ....[12]....
        /*00ec*/ 	.word	0x000041b0


	//   ....[13]....
        /*00f0*/ 	.word	0x000043c0


	//----- nvinfo : EIATTR_VRC_CTA_INIT_COUNT
	.align		4
.L_43:
        /*00f4*/ 	.byte	0x02, 0x4a
        /*00f6*/ 	.byte	0x80
	.zero		1


	//----- nvinfo : EIATTR_SYSCALL_OFFSETS
	.align		4
        /*00f8*/ 	.byte	0x04, 0x46
        /*00fa*/ 	.short	(.L_45 - .L_44)


	//   ....[0]....
.L_44:
        /*00fc*/ 	.word	0x00005d40


	//   ....[1]....
        /*0100*/ 	.word	0x00005e30


	//   ....[2]....
        /*0104*/ 	.word	0x000065a0


	//   ....[3]....
        /*0108*/ 	.word	0x00007220


	//   ....[4]....
        /*010c*/ 	.word	0x00007e70


	//   ....[5]....
        /*0110*/ 	.word	0x00008ac0


	//----- nvinfo : EIATTR_MBARRIER_INSTR_OFFSETS
	.align		4
.L_45:
        /*0114*/ 	.byte	0x04, 0x39
        /*0116*/ 	.short	(.L_47 - .L_46)


	//   ....[0]....
.L_46:
        /*0118*/ 	.word	0x000005f0
        /*011c*/ 	.word	0x000000ff
        /*0120*/ 	.word	0x00000000
        /*0124*/ 	.short	0x0100
        /*0126*/ 	.byte	0x08
	.zero		1


	//   ....[1]....
        /*0128*/ 	.word	0x00000600
        /*012c*/ 	.word	0x000000ff
        /*0130*/ 	.word	0x00000040
        /*0134*/ 	.short	0x0100
        /*0136*/ 	.byte	0x08
	.zero		1


	//   ....[2]....
        /*0138*/ 	.word	0x00000610
        /*013c*/ 	.word	0x000000ff
        /*0140*/ 	.word	0x00000008
        /*0144*/ 	.short	0x0100
        /*0146*/ 	.byte	0x08
	.zero		1


	//   ....[3]....
        /*0148*/ 	.word	0x00000620
        /*014c*/ 	.word	0x000000ff
        /*0150*/ 	.word	0x00000048
        /*0154*/ 	.short	0x0100
        /*0156*/ 	.byte	0x08
	.zero		1


	//   ....[4]....
        /*0158*/ 	.word	0x00000630
        /*015c*/ 	.word	0x000000ff
        /*0160*/ 	.word	0x00000010
        /*0164*/ 	.short	0x0100
        /*0166*/ 	.byte	0x08
	.zero		1


	//   ....[5]....
        /*0168*/ 	.word	0x00000640
        /*016c*/ 	.word	0x000000ff
        /*0170*/ 	.word	0x00000050
        /*0174*/ 	.short	0x0100
        /*0176*/ 	.byte	0x08
	.zero		1


	//   ....[6]....
        /*0178*/ 	.word	0x00000650
        /*017c*/ 	.word	0x000000ff
        /*0180*/ 	.word	0x00000018
        /*0184*/ 	.short	0x0100
        /*0186*/ 	.byte	0x08
	.zero		1


	//   ....[7]....
        /*0188*/ 	.word	0x00000660
        /*018c*/ 	.word	0x000000ff
        /*0190*/ 	.word	0x00000058
        /*0194*/ 	.short	0x0100
        /*0196*/ 	.byte	0x08
	.zero		1


	//   ....[8]....
        /*0198*/ 	.word	0x00000670
        /*019c*/ 	.word	0x000000ff
        /*01a0*/ 	.word	0x00000020
        /*01a4*/ 	.short	0x0100
        /*01a6*/ 	.byte	0x08
	.zero		1


	//   ....[9]....
        /*01a8*/ 	.word	0x00000680
        /*01ac*/ 	.word	0x000000ff
        /*01b0*/ 	.word	0x00000060
        /*01b4*/ 	.short	0x0100
        /*01b6*/ 	.byte	0x08
	.zero		1


	//   ....[10]....
        /*01b8*/ 	.word	0x00000690
        /*01bc*/ 	.word	0x000000ff
        /*01c0*/ 	.word	0x00000028
        /*01c4*/ 	.short	0x0100
        /*01c6*/ 	.byte	0x08
	.zero		1


	//   ....[11]....
        /*01c8*/ 	.word	0x000006a0
        /*01cc*/ 	.word	0x000000ff
        /*01d0*/ 	.word	0x00000068
        /*01d4*/ 	.short	0x0100
        /*01d6*/ 	.byte	0x08
	.zero		1


	//   ....[12]....
        /*01d8*/ 	.word	0x000006b0
        /*01dc*/ 	.word	0x000000ff
        /*01e0*/ 	.word	0x00000030
        /*01e4*/ 	.short	0x0100
        /*01e6*/ 	.byte	0x08
	.zero		1


	//   ....[13]....
        /*01e8*/ 	.word	0x000006c0
        /*01ec*/ 	.word	0x000000ff
        /*01f0*/ 	.word	0x00000070
        /*01f4*/ 	.short	0x0100
        /*01f6*/ 	.byte	0x08
	.zero		1


	//   ....[14]....
        /*01f8*/ 	.word	0x000006d0
        /*01fc*/ 	.word	0x000000ff
        /*0200*/ 	.word	0x00000038
        /*0204*/ 	.short	0x0100
        /*0206*/ 	.byte	0x08
	.zero		1


	//   ....[15]....
        /*0208*/ 	.word	0x000006e0
        /*020c*/ 	.word	0x000000ff
        /*0210*/ 	.word	0x00000078
        /*0214*/ 	.short	0x0100
        /*0216*/ 	.byte	0x08
	.zero		1


	//   ....[16]....
        /*0218*/ 	.word	0x00000800
        /*021c*/ 	.word	0x000000ff
        /*0220*/ 	.word	0x00000080
        /*0224*/ 	.short	0x0100
        /*0226*/ 	.byte	0x09
	.zero		1


	//   ....[17]....
        /*0228*/ 	.word	0x00000810
        /*022c*/ 	.word	0x000000ff
        /*0230*/ 	.word	0x000000a0
        /*0234*/ 	.short	0x0100
        /*0236*/ 	.byte	0x09
	.zero		1


	//   ....[18]....
        /*0238*/ 	.word	0x00000820
        /*023c*/ 	.word	0x000000ff
        /*0240*/ 	.word	0x00000088
        /*0244*/ 	.short	0x0100
        /*0246*/ 	.byte	0x09
	.zero		1


	//   ....[19]....
        /*0248*/ 	.word	0x00000830
        /*024c*/ 	.word	0x000000ff
        /*0250*/ 	.word	0x000000a8
        /*0254*/ 	.short	0x0100
        /*0256*/ 	.byte	0x09
	.zero		1


	//   ....[20]....
        /*0258*/ 	.word	0x00000840
        /*025c*/ 	.word	0x000000ff
        /*0260*/ 	.word	0x00000090
        /*0264*/ 	.short	0x0100
        /*0266*/ 	.byte	0x09
	.zero		1


	//   ....[21]....
        /*0268*/ 	.word	0x00000850
        /*026c*/ 	.word	0x000000ff
        /*0270*/ 	.word	0x000000b0
        /*0274*/ 	.short	0x0100
        /*0276*/ 	.byte	0x09
	.zero		1


	//   ....[22]....
        /*0278*/ 	.word	0x00000860
        /*027c*/ 	.word	0x000000ff
        /*0280*/ 	.word	0x00000098
        /*0284*/ 	.short	0x0100
        /*0286*/ 	.byte	0x09
	.zero		1


	//   ....[23]....
        /*0288*/ 	.word	0x00000870
        /*028c*/ 	.word	0x000000ff
        /*0290*/ 	.word	0x000000b8
        /*0294*/ 	.short	0x0100
        /*0296*/ 	.byte	0x09
	.zero		1


	//   ....[24]....
        /*0298*/ 	.word	0x00000950
        /*029c*/ 	.word	0x000000ff
        /*02a0*/ 	.word	0x000000c0
        /*02a4*/ 	.short	0x0100
        /*02a6*/ 	.byte	0x08
	.zero		1


	//   ....[25]....
        /*02a8*/ 	.word	0x00000960
        /*02ac*/ 	.word	0x000000ff
        /*02b0*/ 	.word	0x000000c8
        /*02b4*/ 	.short	0x0100
        /*02b6*/ 	.byte	0x08
	.zero		1


	//   ....[26]....
        /*02b8*/ 	.word	0x00000a90
        /*02bc*/ 	.word	0x000000ff
        /*02c0*/ 	.word	0x000000d0
        /*02c4*/ 	.short	0x0100
        /*02c6*/ 	.byte	0x08
	.zero		1


	//   ....[27]....
        /*02c8*/ 	.word	0x00000aa0
        /*02cc*/ 	.word	0x000000ff
        /*02d0*/ 	.word	0x000000e0
        /*02d4*/ 	.short	0x0100
        /*02d6*/ 	.byte	0x08
	.zero		1


	//   ....[28]....
        /*02d8*/ 	.word	0x00000ab0
        /*02dc*/ 	.word	0x000000ff
        /*02e0*/ 	.word	0x000000d8
        /*02e4*/ 	.short	0x0100
        /*02e6*/ 	.byte	0x08
	.zero		1


	//   ....[29]....
        /*02e8*/ 	.word	0x00000ac0
        /*02ec*/ 	.word	0x000000ff
        /*02f0*/ 	.word	0x000000e8
        /*02f4*/ 	.short	0x0100
        /*02f6*/ 	.byte	0x08
	.zero		1


	//   ....[30]....
        /*02f8*/ 	.word	0x00000be0
        /*02fc*/ 	.word	0x000000ff
        /*0300*/ 	.word	0x000000f0
        /*0304*/ 	.short	0x0100
        /*0306*/ 	.byte	0x09
	.zero		1


	//   ....[31]....
        /*0308*/ 	.word	0x00000bf0
        /*030c*/ 	.word	0x000000ff
        /*0310*/ 	.word	0x00000110
        /*0314*/ 	.short	0x0100
        /*0316*/ 	.byte	0x09
	.zero		1


	//   ....[32]....
        /*0318*/ 	.word	0x00000c00
        /*031c*/ 	.word	0x000000ff
        /*0320*/ 	.word	0x000000f8
        /*0324*/ 	.short	0x0100
        /*0326*/ 	.byte	0x09
	.zero		1


	//   ....[33]....
        /*0328*/ 	.word	0x00000c10
        /*032c*/ 	.word	0x000000ff
        /*0330*/ 	.word	0x00000118
        /*0334*/ 	.short	0x0100
        /*0336*/ 	.byte	0x09
	.zero		1


	//   ....[34]....
        /*0338*/ 	.word	0x00000c20
        /*033c*/ 	.word	0x000000ff
        /*0340*/ 	.word	0x00000100
        /*0344*/ 	.short	0x0100
        /*0346*/ 	.byte	0x09
	.zero		1


	//   ....[35]....
        /*0348*/ 	.word	0x00000c30
        /*034c*/ 	.word	0x000000ff
        /*0350*/ 	.word	0x00000120
        /*0354*/ 	.short	0x0100
        /*0356*/ 	.byte	0x09
	.zero		1


	//   ....[36]....
        /*0358*/ 	.word	0x00000c40
        /*035c*/ 	.word	0x000000ff
        /*0360*/ 	.word	0x00000108
        /*0364*/ 	.short	0x0100
        /*0366*/ 	.byte	0x09
	.zero		1


	//   ....[37]....
        /*0368*/ 	.word	0x00000c50
        /*036c*/ 	.word	0x000000ff
        /*0370*/ 	.word	0x00000128
        /*0374*/ 	.short	0x0100
        /*0376*/ 	.byte	0x09
	.zero		1


	//   ....[38]....
        /*0378*/ 	.word	0x00000d40
        /*037c*/ 	.word	0x000000ff
        /*0380*/ 	.word	0x00000130
        /*0384*/ 	.short	0x0100
        /*0386*/ 	.byte	0x08
	.zero		1


	//   ....[39]....
        /*0388*/ 	.word	0x00000d50
        /*038c*/ 	.word	0x000000ff
        /*0390*/ 	.word	0x00000140
        /*0394*/ 	.short	0x0100
        /*0396*/ 	.byte	0x08
	.zero		1


	//   ....[40]....
        /*0398*/ 	.word	0x00000d60
        /*039c*/ 	.word	0x000000ff
        /*03a0*/ 	.word	0x00000138
        /*03a4*/ 	.short	0x0100
        /*03a6*/ 	.byte	0x08
	.zero		1


	//   ....[41]....
        /*03a8*/ 	.word	0x00000d70
        /*03ac*/ 	.word	0x000000ff
        /*03b0*/ 	.word	0x00000148
        /*03b4*/ 	.short	0x0100
        /*03b6*/ 	.byte	0x08
	.zero		1


	//   ....[42]....
        /*03b8*/ 	.word	0x00000e60
        /*03bc*/ 	.word	0x000000ff
        /*03c0*/ 	.word	0x00000150
        /*03c4*/ 	.short	0x0100
        /*03c6*/ 	.byte	0x07
	.zero		1


	//   ....[43]....
        /*03c8*/ 	.word	0x00001870
        /*03cc*/ 	.word	0x00000002
        /*03d0*/ 	.word	0x00000140
        /*03d4*/ 	.short	0x010a
        /*03d6*/ 	.byte	0xff
	.zero		1


	//   ....[44]....
        /*03d8*/ 	.word	0x000018a0
        /*03dc*/ 	.word	0x00000002
        /*03e0*/ 	.word	0x00000130
        /*03e4*/ 	.short	0x0101
        /*03e6*/ 	.byte	0xff
	.zero		1


	//   ....[45]....
        /*03e8*/ 	.word	0x00001970
        /*03ec*/ 	.word	0x000000ff
        /*03f0*/ 	.word	0x00000040
        /*03f4*/ 	.short	0x010a
        /*03f6*/ 	.byte	0x08
	.zero		1


	//   ....[46]....
        /*03f8*/ 	.word	0x00001a70
        /*03fc*/ 	.word	0x000000ff
        /*0400*/ 	.word	0x00000040
        /*0404*/ 	.short	0x010a
        /*0406*/ 	.byte	0x21
	.zero		1


	//   ....[47]....
        /*0408*/ 	.word	0x00001c20
        /*040c*/ 	.word	0x000000ff
        /*0410*/ 	.word	0x00000040
        /*0414*/ 	.short	0x010a
        /*0416*/ 	.byte	0x08
	.zero		1


	//   ....[48]....
        /*0418*/ 	.word	0x00001d20
        /*041c*/ 	.word	0x000000ff
        /*0420*/ 	.word	0x000000c8
        /*0424*/ 	.short	0x0101
        /*0426*/ 	.byte	0x06
	.zero		1


	//   ....[49]....
        /*0428*/ 	.word	0x00001d40
        /*042c*/ 	.word	0x000000ff
        /*0430*/ 	.word	0x00000040
        /*0434*/ 	.short	0x010a
        /*0436*/ 	.byte	0x08
	.zero		1


	//   ....[50]....
        /*0438*/ 	.word	0x00001dc0
        /*043c*/ 	.word	0x000000ff
        /*0440*/ 	.word	0x00000040
        /*0444*/ 	.short	0x010a
        /*0446*/ 	.byte	0x11
	.zero		1


	//   ....[51]....
        /*0448*/ 	.word	0x00001f50
        /*044c*/ 	.word	0x000000ff
        /*0450*/ 	.word	0x00000040
        /*0454*/ 	.short	0x010a
        /*0456*/ 	.byte	0x08
	.zero		1


	//   ....[52]....
        /*0458*/ 	.word	0x000020a0
        /*045c*/ 	.word	0x00000002
        /*0460*/ 	.word	0x000000d0
        /*0464*/ 	.short	0x010a
        /*0466*/ 	.byte	0xff
	.zero		1


	//   ....[53]....
        /*0468*/ 	.word	0x00002160
        /*046c*/ 	.word	0x00000002
        /*0470*/ 	.word	0x00000000
        /*0474*/ 	.short	0x0101
        /*0476*/ 	.byte	0xff
	.zero		1


	//   ....[54]....
        /*0478*/ 	.word	0x000026c0
        /*047c*/ 	.word	0x000000ff
        /*0480*/ 	.word	0x00000000
        /*0484*/ 	.short	0x010a
        /*0486*/ 	.byte	0x04
	.zero		1


	//   ....[55]....
        /*0488*/ 	.word	0x00002750
        /*048c*/ 	.word	0x000000ff
        /*0490*/ 	.word	0x00000000
        /*0494*/ 	.short	0x010a
        /*0496*/ 	.byte	0x04
	.zero		1


	//   ....[56]....
        /*0498*/ 	.word	0x000027e0
        /*049c*/ 	.word	0x000000ff
        /*04a0*/ 	.word	0x00000000
        /*04a4*/ 	.short	0x010a
        /*04a6*/ 	.byte	0x04
	.zero		1


	//   ....[57]....
        /*04a8*/ 	.word	0x00002870
        /*04ac*/ 	.word	0x000000ff
        /*04b0*/ 	.word	0x00000000
        /*04b4*/ 	.short	0x010a
        /*04b6*/ 	.byte	0x04
	.zero		1


	//   ....[58]....
        /*04b8*/ 	.word	0x00002900
        /*04bc*/ 	.word	0x000000ff
        /*04c0*/ 	.word	0x00000000
        /*04c4*/ 	.short	0x010a
        /*04c6*/ 	.byte	0x04
	.zero		1


	//   ....[59]....
        /*04c8*/ 	.word	0x00002990
        /*04cc*/ 	.word	0x000000ff
        /*04d0*/ 	.word	0x00000000
        /*04d4*/ 	.short	0x010a
        /*04d6*/ 	.byte	0x04
	.zero		1


	//   ....[60]....
        /*04d8*/ 	.word	0x00002a20
        /*04dc*/ 	.word	0x000000ff
        /*04e0*/ 	.word	0x00000000
        /*04e4*/ 	.short	0x010a
        /*04e6*/ 	.byte	0x04
	.zero		1


	//   ....[61]....
        /*04e8*/ 	.word	0x00002ac0
        /*04ec*/ 	.word	0x00000000
        /*04f0*/ 	.word	0x00000000
        /*04f4*/ 	.short	0x010a
        /*04f6*/ 	.byte	0xff
	.zero		1


	//   ....[62]....
        /*04f8*/ 	.word	0x00002bf0
        /*04fc*/ 	.word	0x00000000
        /*0500*/ 	.word	0x00000130
        /*0504*/ 	.short	0x010a
        /*0506*/ 	.byte	0xff
	.zero		1


	//   ....[63]....
        /*0508*/ 	.word	0x00002c60
        /*050c*/ 	.word	0x00000000
        /*0510*/ 	.word	0x00000000
        /*0514*/ 	.short	0x0101
        /*0516*/ 	.byte	0xff
	.zero		1


	//   ....[64]....
        /*0518*/ 	.word	0x00002c80
        /*051c*/ 	.word	0x000000ff
        /*0520*/ 	.word	0x000000e0
        /*0524*/ 	.short	0x010a
        /*0526*/ 	.byte	0x05
	.zero		1


	//   ....[65]....
        /*0528*/ 	.word	0x00002da0
        /*052c*/ 	.word	0x00000000
        /*0530*/ 	.word	0x000000d0
        /*0534*/ 	.short	0x010a
        /*0536*/ 	.byte	0xff
	.zero		1


	//   ....[66]....
        /*0538*/ 	.word	0x00002ea0
        /*053c*/ 	.word	0x00000000
        /*0540*/ 	.word	0x00000000
        /*0544*/ 	.short	0x0101
        /*0546*/ 	.byte	0xff
	.zero		1


	//   ....[67]....
        /*0548*/ 	.word	0x00002f30
        /*054c*/ 	.word	0x000000ff
        /*0550*/ 	.word	0x000000e0
        /*0554*/ 	.short	0x0106
        /*0556*/ 	.byte	0x05
	.zero		1


	//   ....[68]....
        /*0558*/ 	.word	0x00002f50
        /*055c*/ 	.word	0x000000ff
        /*0560*/ 	.word	0x000000e0
        /*0564*/ 	.short	0x010a
        /*0566*/ 	.byte	0x05
	.zero		1


	//   ....[69]....
        /*0568*/ 	.word	0x00002fe0
        /*056c*/ 	.word	0x000000ff
        /*0570*/ 	.word	0x000000e0
        /*0574*/ 	.short	0x0106
        /*0576*/ 	.byte	0x04
	.zero		1


	//   ....[70]....
        /*0578*/ 	.word	0x00003020
        /*057c*/ 	.word	0x00000000
        /*0580*/ 	.word	0x000000e0
        /*0584*/ 	.short	0x010a
        /*0586*/ 	.byte	0xff
	.zero		1


	//   ....[71]....
        /*0588*/ 	.word	0x00003260
        /*058c*/ 	.word	0x000000ff
        /*0590*/ 	.word	0x00000008
        /*0594*/ 	.short	0x010a
        /*0596*/ 	.byte	0x06
	.zero		1


	//   ....[72]....
        /*0598*/ 	.word	0x00003280
        /*059c*/ 	.word	0x000000ff
        /*05a0*/ 	.word	0x00000008
        /*05a4*/ 	.short	0x010a
        /*05a6*/ 	.byte	0x06
	.zero		1


	//   ....[73]....
        /*05a8*/ 	.word	0x00003410
        /*05ac*/ 	.word	0x000000ff
        /*05b0*/ 	.word	0x00000008
        /*05b4*/ 	.short	0x010a
        /*05b6*/ 	.byte	0x06
	.zero		1


	//   ....[74]....
        /*05b8*/ 	.word	0x00003430
        /*05bc*/ 	.word	0x000000ff
        /*05c0*/ 	.word	0x00000008
        /*05c4*/ 	.short	0x010a
        /*05c6*/ 	.byte	0x06
	.zero		1


	//   ....[75]....
        /*05c8*/ 	.word	0x000034f0
        /*05cc*/ 	.word	0x000000ff
        /*05d0*/ 	.word	0x00000000
        /*05d4*/ 	.short	0x0101
        /*05d6*/ 	.byte	0x07
	.zero		1


	//   ....[76]....
        /*05d8*/ 	.word	0x00003830
        /*05dc*/ 	.word	0x00000000
        /*05e0*/ 	.word	0x000000d0
        /*05e4*/ 	.short	0x010a
        /*05e6*/ 	.byte	0xff
	.zero		1


	//   ....[77]....
        /*05e8*/ 	.word	0x000038f0
        /*05ec*/ 	.word	0x00000000
        /*05f0*/ 	.word	0x00000000
        /*05f4*/ 	.short	0x0101
        /*05f6*/ 	.byte	0xff
	.zero		1


	//   ....[78]....
        /*05f8*/ 	.word	0x000039b0
        /*05fc*/ 	.word	0x000000ff
        /*0600*/ 	.word	0x00000000
        /*0604*/ 	.short	0x010a
        /*0606*/ 	.byte	0x08
	.zero		1


	//   ....[79]....
        /*0608*/ 	.word	0x000039c0
        /*060c*/ 	.word	0x000000ff
        /*0610*/ 	.word	0x00000110
        /*0614*/ 	.short	0x010a
        /*0616*/ 	.byte	0x09
	.zero		1


	//   ....[80]....
        /*0618*/ 	.word	0x00003a70
        /*061c*/ 	.word	0x000000ff
        /*0620*/ 	.word	0x00000000
        /*0624*/ 	.short	0x010a
        /*0626*/ 	.byte	0x08
	.zero		1


	//   ....[81]....
        /*0628*/ 	.word	0x00003ba0
        /*062c*/ 	.word	0x000000ff
        /*0630*/ 	.word	0x00000000
        /*0634*/ 	.short	0x010a
        /*0636*/ 	.byte	0x1e
	.zero		1


	//   ....[82]....
        /*0638*/ 	.word	0x00003ea0
        /*063c*/ 	.word	0x000000ff
        /*0640*/ 	.word	0x00000000
        /*0644*/ 	.short	0x010a
        /*0646*/ 	.byte	0x08
	.zero		1


	//   ....[83]....
        /*0648*/ 	.word	0x00003f30
        /*064c*/ 	.word	0x000000ff
        /*0650*/ 	.word	0x00000000
        /*0654*/ 	.short	0x010a
        /*0656*/ 	.byte	0x08
	.zero		1


	//   ....[84]....
        /*0658*/ 	.word	0x00003fc0
        /*065c*/ 	.word	0x000000ff
        /*0660*/ 	.word	0x00000000
        /*0664*/ 	.short	0x010a
        /*0666*/ 	.byte	0x08
	.zero		1


	//   ....[85]....
        /*0668*/ 	.word	0x00004060
        /*066c*/ 	.word	0x00000000
        /*0670*/ 	.word	0x00000000
        /*0674*/ 	.short	0x010a
        /*0676*/ 	.byte	0xff
	.zero		1


	//   ....[86]....
        /*0678*/ 	.word	0x000040a0
        /*067c*/ 	.word	0x00000000
        /*0680*/ 	.word	0x00000000
        /*0684*/ 	.short	0x010a
        /*0686*/ 	.byte	0xff
	.zero		1


	//   ....[87]....
        /*0688*/ 	.word	0x00004110
        /*068c*/ 	.word	0x000000ff
        /*0690*/ 	.word	0x00000000
        /*0694*/ 	.short	0x0101
        /*0696*/ 	.byte	0x05
	.zero		1


	//   ....[88]....
        /*0698*/ 	.word	0x00004150
        /*069c*/ 	.word	0x000000ff
        /*06a0*/ 	.word	0x00000150
        /*06a4*/ 	.short	0x010a
        /*06a6*/ 	.byte	0x07
	.zero		1


	//   ....[89]....
        /*06a8*/ 	.word	0x000041a0
        /*06ac*/ 	.word	0x000000ff
        /*06b0*/ 	.word	0x00000000
        /*06b4*/ 	.short	0x0101
        /*06b6*/ 	.byte	0x05
	.zero		1


	//   ....[90]....
        /*06b8*/ 	.word	0x000045f0
        /*06bc*/ 	.word	0x00000000
        /*06c0*/ 	.word	0x000000d0
        /*06c4*/ 	.short	0x010a
        /*06c6*/ 	.byte	0xff
	.zero		1


	//   ....[91]....
        /*06c8*/ 	.word	0x000046b0
        /*06cc*/ 	.word	0x00000000
        /*06d0*/ 	.word	0x00000000
        /*06d4*/ 	.short	0x0101
        /*06d6*/ 	.byte	0xff
	.zero		1


	//   ....[92]....
        /*06d8*/ 	.word	0x000049d0
        /*06dc*/ 	.word	0x000000ff
        /*06e0*/ 	.word	0x000000c8
        /*06e4*/ 	.short	0x010a
        /*06e6*/ 	.byte	0x07
	.zero		1


	//   ....[93]....
        /*06e8*/ 	.word	0x00004bc0
        /*06ec*/ 	.word	0x000000ff
        /*06f0*/ 	.word	0x000000a0
        /*06f4*/ 	.short	0x010a
        /*06f6*/ 	.byte	0x07
	.zero		1


	//   ....[94]....
        /*06f8*/ 	.word	0x00004d30
        /*06fc*/ 	.word	0x000000ff
        /*0700*/ 	.word	0x00000080
        /*0704*/ 	.short	0x010b
        /*0706*/ 	.byte	0x07
	.zero		1


	//   ....[95]....
        /*0708*/ 	.word	0x00004d40
        /*070c*/ 	.word	0x000000ff
        /*0710*/ 	.word	0x00000000
        /*0714*/ 	.short	0x0101
        /*0716*/ 	.byte	0x08
	.zero		1


	//   ....[96]....
        /*0718*/ 	.word	0x00004d50
        /*071c*/ 	.word	0x000000ff
        /*0720*/ 	.word	0x000000a8
        /*0724*/ 	.short	0x010a
        /*0726*/ 	.byte	0x07
	.zero		1


	//   ....[97]....
        /*0728*/ 	.word	0x00004ea0
        /*072c*/ 	.word	0x000000ff
        /*0730*/ 	.word	0x00000088
        /*0734*/ 	.short	0x010b
        /*0736*/ 	.byte	0x07
	.zero		1


	//   ....[98]....
        /*0738*/ 	.word	0x00004eb0
        /*073c*/ 	.word	0x000000ff
        /*0740*/ 	.word	0x00000000
        /*0744*/ 	.short	0x0101
        /*0746*/ 	.byte	0x08
	.zero		1


	//   ....[99]....
        /*0748*/ 	.word	0x00004ec0
        /*074c*/ 	.word	0x000000ff
        /*0750*/ 	.word	0x000000b0
        /*0754*/ 	.short	0x010a
        /*0756*/ 	.byte	0x07
	.zero		1


	//   ....[100]....
        /*0758*/ 	.word	0x00005040
        /*075c*/ 	.word	0x000000ff
        /*0760*/ 	.word	0x00000090
        /*0764*/ 	.short	0x010b
        /*0766*/ 	.byte	0x07
	.zero		1


	//   ....[101]....
        /*0768*/ 	.word	0x00005080
        /*076c*/ 	.word	0x000000ff
        /*0770*/ 	.word	0x00000000
        /*0774*/ 	.short	0x0101
        /*0776*/ 	.byte	0x08
	.zero		1


	//   ....[102]....
        /*0778*/ 	.word	0x000050c0
        /*077c*/ 	.word	0x000000ff
        /*0780*/ 	.word	0x000000b8
        /*0784*/ 	.short	0x010a
        /*0786*/ 	.byte	0x07
	.zero		1


	//   ....[103]....
        /*0788*/ 	.word	0x00005300
        /*078c*/ 	.word	0x000000ff
        /*0790*/ 	.word	0x00000098
        /*0794*/ 	.short	0x010b
        /*0796*/ 	.byte	0x07
	.zero		1


	//   ....[104]....
        /*0798*/ 	.word	0x00005320
        /*079c*/ 	.word	0x000000ff
        /*07a0*/ 	.word	0x00000000
        /*07a4*/ 	.short	0x0101
        /*07a6*/ 	.byte	0x0d
	.zero		1


	//   ....[105]....
        /*07a8*/ 	.word	0x00005350
        /*07ac*/ 	.word	0x000000ff
        /*07b0*/ 	.word	0x000000a0
        /*07b4*/ 	.short	0x010a
        /*07b6*/ 	.byte	0x07
	.zero		1


	//   ....[106]....
        /*07b8*/ 	.word	0x00005370
        /*07bc*/ 	.word	0x000000ff
        /*07c0*/ 	.word	0x000000a8
        /*07c4*/ 	.short	0x010a
        /*07c6*/ 	.byte	0x07
	.zero		1


	//   ....[107]....
        /*07c8*/ 	.word	0x00005390
        /*07cc*/ 	.word	0x000000ff
        /*07d0*/ 	.word	0x000000b0
        /*07d4*/ 	.short	0x010a
        /*07d6*/ 	.byte	0x07
	.zero		1


	//   ....[108]....
        /*07d8*/ 	.word	0x000053d0
        /*07dc*/ 	.word	0x00000000
        /*07e0*/ 	.word	0x000000b8
        /*07e4*/ 	.short	0x010a
        /*07e6*/ 	.byte	0xff
	.zero		1


	//   ....[109]....
        /*07e8*/ 	.word	0x00005700
        /*07ec*/ 	.word	0x00000000
        /*07f0*/ 	.word	0x000000d0
        /*07f4*/ 	.short	0x010a
        /*07f6*/ 	.byte	0xff
	.zero		1


	//   ....[110]....
        /*07f8*/ 	.word	0x00005810
        /*07fc*/ 	.word	0x00000000
        /*0800*/ 	.word	0x00000000
        /*0804*/ 	.short	0x0101
        /*0806*/ 	.byte	0xff
	.zero		1


	//   ....[111]....
        /*0808*/ 	.word	0x00006260
        /*080c*/ 	.word	0x000000ff
        /*0810*/ 	.word	0x00000080
        /*0814*/ 	.short	0x010a
        /*0816*/ 	.byte	0x30
	.zero		1


	//   ....[112]....
        /*0818*/ 	.word	0x000062a0
        /*081c*/ 	.word	0x00000070
        /*0820*/ 	.word	0x000000f0
        /*0824*/ 	.short	0x010a
        /*0826*/ 	.byte	0xff
	.zero		1


	//   ....[113]....
        /*0828*/ 	.word	0x00006390
        /*082c*/ 	.word	0x000000ff
        /*0830*/ 	.word	0x00000080
        /*0834*/ 	.short	0x010a
        /*0836*/ 	.byte	0x30
	.zero		1


	//   ....[114]....
        /*0838*/ 	.word	0x00006480
        /*083c*/ 	.word	0x00000070
        /*0840*/ 	.word	0x000000f0
        /*0844*/ 	.short	0x010a
        /*0846*/ 	.byte	0xff
	.zero		1


	//   ....[115]....
        /*0848*/ 	.word	0x00006f50
        /*084c*/ 	.word	0x00000000
        /*0850*/ 	.word	0x00000000
        /*0854*/ 	.short	0x0101
        /*0856*/ 	.byte	0xff
	.zero		1


	//   ....[116]....
        /*0858*/ 	.word	0x00006f60
        /*085c*/ 	.word	0x00000002
        /*0860*/ 	.word	0x00000080
        /*0864*/ 	.short	0x010a
        /*0866*/ 	.byte	0xff
	.zero		1


	//   ....[117]....
        /*0868*/ 	.word	0x00007040
        /*086c*/ 	.word	0x00000002
        /*0870*/ 	.word	0x00000080
        /*0874*/ 	.short	0x010a
        /*0876*/ 	.byte	0xff
	.zero		1


	//   ....[118]....
        /*0878*/ 	.word	0x00007ba0
        /*087c*/ 	.word	0x0000003f
        /*0880*/ 	.word	0x00000000
        /*0884*/ 	.short	0x0101
        /*0886*/ 	.byte	0xff
	.zero		1


	//   ....[119]....
        /*0888*/ 	.word	0x00007bc0
        /*088c*/ 	.word	0x00000000
        /*0890*/ 	.word	0x00000080
        /*0894*/ 	.short	0x010a
        /*0896*/ 	.byte	0xff
	.zero		1


	//   ....[120]....
        /*0898*/ 	.word	0x00007c90
        /*089c*/ 	.word	0x00000000
        /*08a0*/ 	.word	0x00000080
        /*08a4*/ 	.short	0x010a
        /*08a6*/ 	.byte	0xff
	.zero		1


	//   ....[121]....
        /*08a8*/ 	.word	0x000087f0
        /*08ac*/ 	.word	0x0000003f
        /*08b0*/ 	.word	0x00000000
        /*08b4*/ 	.short	0x0101
        /*08b6*/ 	.byte	0xff
	.zero		1


	//   ....[122]....
        /*08b8*/ 	.word	0x00008810
        /*08bc*/ 	.word	0x00000000
        /*08c0*/ 	.word	0x00000080
        /*08c4*/ 	.short	0x010a
        /*08c6*/ 	.byte	0xff
	.zero		1


	//   ....[123]....
        /*08c8*/ 	.word	0x000088e0
        /*08cc*/ 	.word	0x00000000
        /*08d0*/ 	.word	0x00000080
        /*08d4*/ 	.short	0x010a
        /*08d6*/ 	.byte	0xff
	.zero		1


	//   ....[124]....
        /*08d8*/ 	.word	0x00008cd0
        /*08dc*/ 	.word	0x00000070
        /*08e0*/ 	.word	0x00000000
        /*08e4*/ 	.short	0x0101
        /*08e6*/ 	.byte	0xff
	.zero		1


	//   ....[125]....
        /*08e8*/ 	.word	0x00009490
        /*08ec*/ 	.word	0x00000000
        /*08f0*/ 	.word	0x00000000
        /*08f4*/ 	.short	0x0101
        /*08f6*/ 	.byte	0xff
	.zero		1


	//   ....[126]....
        /*08f8*/ 	.word	0x00009700
        /*08fc*/ 	.word	0x000000ff
        /*0900*/ 	.word	0x00000000
        /*0904*/ 	.short	0x0101
        /*0906*/ 	.byte	0x04
	.zero		1


	//   ....[127]....
        /*0908*/ 	.word	0x00009720
        /*090c*/ 	.word	0x00000002
        /*0910*/ 	.word	0x00000140
        /*0914*/ 	.short	0x010a
        /*0916*/ 	.byte	0xff
	.zero		1


	//   ....[128]....
        /*0918*/ 	.word	0x00009780
        /*091c*/ 	.word	0x00000002
        /*0920*/ 	.word	0x00000040
        /*0924*/ 	.short	0x010a
        /*0926*/ 	.byte	0xff
	.zero		1


	//   ....[129]....
        /*0928*/ 	.word	0x000097e0
        /*092c*/ 	.word	0x00000002
        /*0930*/ 	.word	0x00000040
        /*0934*/ 	.short	0x010a
        /*0936*/ 	.byte	0xff
	.zero		1


	//   ....[130]....
        /*0938*/ 	.word	0x00009830
        /*093c*/ 	.word	0x00000002
        /*0940*/ 	.word	0x000000d0
        /*0944*/ 	.short	0x010a
        /*0946*/ 	.byte	0xff
	.zero		1


	//   ....[131]....
        /*0948*/ 	.word	0x00009890
        /*094c*/ 	.word	0x00000000
        /*0950*/ 	.word	0x00000000
        /*0954*/ 	.short	0x010a
        /*0956*/ 	.byte	0xff
	.zero		1


	//   ....[132]....
        /*0958*/ 	.word	0x000098f0
        /*095c*/ 	.word	0x00000000
        /*0960*/ 	.word	0x00000000
        /*0964*/ 	.short	0x010a
        /*0966*/ 	.byte	0xff
	.zero		1


	//   ....[133]....
        /*0968*/ 	.word	0x00009950
        /*096c*/ 	.word	0x00000000
        /*0970*/ 	.word	0x00000000
        /*0974*/ 	.short	0x010a
        /*0976*/ 	.byte	0xff
	.zero		1


	//   ....[134]....
        /*0978*/ 	.word	0x000099b0
        /*097c*/ 	.word	0x00000000
        /*0980*/ 	.word	0x00000000
        /*0984*/ 	.short	0x010a
        /*0986*/ 	.byte	0xff
	.zero		1


	//   ....[135]....
        /*0988*/ 	.word	0x00009a10
        /*098c*/ 	.word	0x00000000
        /*0990*/ 	.word	0x00000000
        /*0994*/ 	.short	0x010a
        /*0996*/ 	.byte	0xff
	.zero		1


	//   ....[136]....
        /*0998*/ 	.word	0x00009a70
        /*099c*/ 	.word	0x00000000
        /*09a0*/ 	.word	0x00000000
        /*09a4*/ 	.short	0x010a
        /*09a6*/ 	.byte	0xff
	.zero		1


	//   ....[137]....
        /*09a8*/ 	.word	0x00009ad0
        /*09ac*/ 	.word	0x00000000
        /*09b0*/ 	.word	0x00000000
        /*09b4*/ 	.short	0x010a
        /*09b6*/ 	.byte	0xff
	.zero		1


	//   ....[138]....
        /*09b8*/ 	.word	0x00009b20
        /*09bc*/ 	.word	0x00000000
        /*09c0*/ 	.word	0x00000130
        /*09c4*/ 	.short	0x010a
        /*09c6*/ 	.byte	0xff
	.zero		1


	//   ....[139]....
        /*09c8*/ 	.word	0x00009b80
        /*09cc*/ 	.word	0x00000000
        /*09d0*/ 	.word	0x000000e0
        /*09d4*/ 	.short	0x010a
        /*09d6*/ 	.byte	0xff
	.zero		1


	//   ....[140]....
        /*09d8*/ 	.word	0x00009bd0
        /*09dc*/ 	.word	0x00000000
        /*09e0*/ 	.word	0x000000d0
        /*09e4*/ 	.short	0x010a
        /*09e6*/ 	.byte	0xff
	.zero		1


	//   ....[141]....
        /*09e8*/ 	.word	0x00009c30
        /*09ec*/ 	.word	0x00000000
        /*09f0*/ 	.word	0x000000e0
        /*09f4*/ 	.short	0x010a
        /*09f6*/ 	.byte	0xff
	.zero		1


	//   ....[142]....
        /*09f8*/ 	.word	0x00009c90
        /*09fc*/ 	.word	0x00000004
        /*0a00*/ 	.word	0x00000008
        /*0a04*/ 	.short	0x010a
        /*0a06*/ 	.byte	0xff
	.zero		1


	//   ....[143]....
        /*0a08*/ 	.word	0x00009d70
        /*0a0c*/ 	.word	0x00000002
        /*0a10*/ 	.word	0x00000008
        /*0a14*/ 	.short	0x010a
        /*0a16*/ 	.byte	0xff
	.zero		1


	//   ....[144]....
        /*0a18*/ 	.word	0x00009dc0
        /*0a1c*/ 	.word	0x00000000
        /*0a20*/ 	.word	0x000000d0
        /*0a24*/ 	.short	0x010a
        /*0a26*/ 	.byte	0xff
	.zero		1


	//   ....[145]....
        /*0a28*/ 	.word	0x00009e20
        /*0a2c*/ 	.word	0x00000000
        /*0a30*/ 	.word	0x00000110
        /*0a34*/ 	.short	0x010a
        /*0a36*/ 	.byte	0xff
	.zero		1


	//   ....[146]....
        /*0a38*/ 	.word	0x00009e80
        /*0a3c*/ 	.word	0x00000000
        /*0a40*/ 	.word	0x00000000
        /*0a44*/ 	.short	0x010a
        /*0a46*/ 	.byte	0xff
	.zero		1


	//   ....[147]....
        /*0a48*/ 	.word	0x00009ee0
        /*0a4c*/ 	.word	0x00000000
        /*0a50*/ 	.word	0x00000000
        /*0a54*/ 	.short	0x010a
        /*0a56*/ 	.byte	0xff
	.zero		1


	//   ....[148]....
        /*0a58*/ 	.word	0x00009f40
        /*0a5c*/ 	.word	0x00000000
        /*0a60*/ 	.word	0x00000000
        /*0a64*/ 	.short	0x010a
        /*0a66*/ 	.byte	0xff
	.zero		1


	//   ....[149]....
        /*0a68*/ 	.word	0x00009fa0
        /*0a6c*/ 	.word	0x00000000
        /*0a70*/ 	.word	0x00000000
        /*0a74*/ 	.short	0x010a
        /*0a76*/ 	.byte	0xff
	.zero		1


	//   ....[150]....
        /*0a78*/ 	.word	0x0000a000
        /*0a7c*/ 	.word	0x00000000
        /*0a80*/ 	.word	0x00000150
        /*0a84*/ 	.short	0x010a
        /*0a86*/ 	.byte	0xff
	.zero		1


	//   ....[151]....
        /*0a88*/ 	.word	0x0000a050
        /*0a8c*/ 	.word	0x00000000
        /*0a90*/ 	.word	0x000000d0
        /*0a94*/ 	.short	0x010a
        /*0a96*/ 	.byte	0xff
	.zero		1


	//   ....[152]....
        /*0a98*/ 	.word	0x0000a0b0
        /*0a9c*/ 	.word	0x00000000
        /*0aa0*/ 	.word	0x000000c8
        /*0aa4*/ 	.short	0x010a
        /*0aa6*/ 	.byte	0xff
	.zero		1


	//   ....[153]....
        /*0aa8*/ 	.word	0x0000a110
        /*0aac*/ 	.word	0x00000000
        /*0ab0*/ 	.word	0x000000a0
        /*0ab4*/ 	.short	0x010a
        /*0ab6*/ 	.byte	0xff
	.zero		1


	//   ....[154]....
        /*0ab8*/ 	.word	0x0000a170
        /*0abc*/ 	.word	0x00000000
        /*0ac0*/ 	.word	0x000000a8
        /*0ac4*/ 	.short	0x010a
        /*0ac6*/ 	.byte	0xff
	.zero		1


	//   ....[155]....
        /*0ac8*/ 	.word	0x0000a1d0
        /*0acc*/ 	.word	0x00000000
        /*0ad0*/ 	.word	0x000000b0
        /*0ad4*/ 	.short	0x010a
        /*0ad6*/ 	.byte	0xff
	.zero		1


	//   ....[156]....
        /*0ad8*/ 	.word	0x0000a230
        /*0adc*/ 	.word	0x00000000
        /*0ae0*/ 	.word	0x000000b8
        /*0ae4*/ 	.short	0x010a
        /*0ae6*/ 	.byte	0xff
	.zero		1


	//   ....[157]....
        /*0ae8*/ 	.word	0x0000a290
        /*0aec*/ 	.word	0x00000000
        /*0af0*/ 	.word	0x000000a0
        /*0af4*/ 	.short	0x010a
        /*0af6*/ 	.byte	0xff
	.zero		1


	//   ....[158]....
        /*0af8*/ 	.word	0x0000a2f0
        /*0afc*/ 	.word	0x00000000
        /*0b00*/ 	.word	0x000000a8
        /*0b04*/ 	.short	0x010a
        /*0b06*/ 	.byte	0xff
	.zero		1


	//   ....[159]....
        /*0b08*/ 	.word	0x0000a350
        /*0b0c*/ 	.word	0x00000000
        /*0b10*/ 	.word	0x000000b0
        /*0b14*/ 	.short	0x010a
        /*0b16*/ 	.byte	0xff
	.zero		1


	//   ....[160]....
        /*0b18*/ 	.word	0x0000a3a0
        /*0b1c*/ 	.word	0x00000000
        /*0b20*/ 	.word	0x000000d0
        /*0b24*/ 	.short	0x010a
        /*0b26*/ 	.byte	0xff
	.zero		1


	//   ....[161]....
        /*0b28*/ 	.word	0x0000a400
        /*0b2c*/ 	.word	0x00000002
        /*0b30*/ 	.word	0x00000080
        /*0b34*/ 	.short	0x010a
        /*0b36*/ 	.byte	0xff
	.zero		1


	//   ....[162]....
        /*0b38*/ 	.word	0x0000a450
        /*0b3c*/ 	.word	0x00000070
        /*0b40*/ 	.word	0x000000f0
        /*0b44*/ 	.short	0x010a
        /*0b46*/ 	.byte	0xff
	.zero		1


	//   ....[163]....
        /*0b48*/ 	.word	0x0000a4a0
        /*0b4c*/ 	.word	0x00000002
        /*0b50*/ 	.word	0x00000080
        /*0b54*/ 	.short	0x010a
        /*0b56*/ 	.byte	0xff
	.zero		1


	//   ....[164]....
        /*0b58*/ 	.word	0x0000a4f0
        /*0b5c*/ 	.word	0x00000000
        /*0b60*/ 	.word	0x00000080
        /*0b64*/ 	.short	0x010a
        /*0b66*/ 	.byte	0xff
	.zero		1


	//   ....[165]....
        /*0b68*/ 	.word	0x0000a540
        /*0b6c*/ 	.word	0x00000000
        /*0b70*/ 	.word	0x00000080
        /*0b74*/ 	.short	0x010a
        /*0b76*/ 	.byte	0xff
	.zero		1


	//----- nvinfo : EIATTR_NUM_MBARRIERS
	.align		4
.L_47:
        /*0b78*/ 	.byte	0x03, 0x38
        /*0b7a*/ 	.short	0x002b


	//----- nvinfo : EIATTR_EXIT_INSTR_OFFSETS
	.align		4
        /*0b7c*/ 	.byte	0x04, 0x1c
        /*0b7e*/ 	.short	(.L_49 - .L_48)


	//   ....[0]....
.L_48:
        /*0b80*/ 	.word	0x00002af0


	//   ....[1]....
        /*0b84*/ 	.word	0x00002ff0


	//   ....[2]....
        /*0b88*/ 	.word	0x00003050


	//   ....[3]....
        /*0b8c*/ 	.word	0x000043d0


	//   ....[4]....
        /*0b90*/ 	.word	0x00005400


	//   ....[5]....
        /*0b94*/ 	.word	0x00005440


	//   ....[6]....
        /*0b98*/ 	.word	0x000095f0


	//   ....[7]....
        /*0b9c*/ 	.word	0x00009670


	//   ....[8]....
        /*0ba0*/ 	.word	0x000096a0


	//   ....[9]....
        /*0ba4*/ 	.word	0x00009710


	//----- nvinfo : EIATTR_MAX_THREADS
	.align		4
.L_49:
        /*0ba8*/ 	.byte	0x04, 0x05
        /*0baa*/ 	.short	(.L_51 - .L_50)
.L_50:
        /*0bac*/ 	.word	0x00000100
        /*0bb0*/ 	.word	0x00000001
        /*0bb4*/ 	.word	0x00000001


	//----- nvinfo : EIATTR_CRS_STACK_SIZE
	.align		4
.L_51:
        /*0bb8*/ 	.byte	0x04, 0x1e
        /*0bba*/ 	.short	(.L_53 - .L_52)
.L_52:
        /*0bbc*/ 	.word	0x00000000


	//----- nvinfo : EIATTR_CBANK_PARAM_SIZE
	.align		4
.L_53:
        /*0bc0*/ 	.byte	0x03, 0x19
        /*0bc2*/ 	.short	0x0800


	//----- nvinfo : EIATTR_PARAM_CBANK
	.align		4
        /*0bc4*/ 	.byte	0x04, 0x0a
        /*0bc6*/ 	.short	(.L_55 - .L_54)
	.align		4
.L_54:
        /*0bc8*/ 	.word	index@(.nv.constant0._ZN7cutlass13device_kernelINS_4gemm6kernel13GemmUniversalIN4cute5tupleIJiiiiEEENS1_10collective13CollectiveMmaINS1_35MainloopSm100TmaUmmaWarpSpecializedILi8ELi2ELi4ENS5_IJNS4_1CILi2EEENSA_ILi1EEESC_EEEEENS5_IJNSA_ILi256EEENSA_ILi128EEENSA_ILi64EEEEEENS_10bfloat16_tENS5_IJlSC_lEEESJ_SK_NS4_8TiledMMAINS4_8MMA_AtomIJNS4_26SM100_MMA_F16BF16_2x1SM_SSISJ_SJ_fLi256ELi128ELNS4_4UMMA5MajorE0ELSP_0ELNSO_7ScaleInE0ELSQ_0EEEEEENS4_6LayoutINS5_IJSC_SC_SC_EEENS5_IJNSA_ILi0EEESV_SV_EEEEENS5_IJNS4_10UnderscoreESY_SY_EEEEENS4_18SM100_TMA_2SM_LOADENS4_14ComposedLayoutINS4_7SwizzleILi3ELi4ELi3EEENS4_18smem_ptr_flag_bitsILi16EEENST_INS5_IJNSA_ILi8EEESH_EEENS5_IJSH_SC_EEEEEEEvNS4_8identityES11_S1B_vS1C_EENS_8epilogue10collective18CollectiveEpilogueINS1E_23Sm100TmaWarpSpecializedILi4ELi2ELi32ELb1ELb0EEEJNS5_IJSG_SG_SH_EEENS5_IJNST_ISG_SC_EENST_INSA_ILi32EEESC_EEEEESJ_SK_SJ_SK_NS1E_6fusion15FusionCallbacksIS1I_NS1O_17LinearCombinationISJ_fSJ_fLNS_15FloatRoundStyleE2EEES1J_S1N_JEEENS4_5SM1004TMEM4LOAD26SM100_TMEM_LOAD_32dp32b32xENS4_13SM90_TMA_LOADENS12_INS13_ILi2ELi4ELi3EEES16_NST_INS5_IJS17_S1L_EEENS5_IJS1L_SC_EEEEEEENS4_39AutoVectorizingCopyWithAssumedAlignmentILi128EEENS4_14SM90_TMA_STOREES23_S25_S25_EEEvvEEEEvNT_6ParamsE)
        /*0bcc*/ 	.short	0x0380
        /*0bce*/ 	.short	0x0800


	//----- nvinfo : EIATTR_SW_WAR
	.align		4
.L_55:
        /*0bd0*/ 	.byte	0x04, 0x36
        /*0bd2*/ 	.short	(.L_57 - .L_56)
.L_56:
        /*0bd4*/ 	.word	0x00000008
.L_57:


//--------------------- .nv.callgraph             --------------------------
	.section	.nv.callgraph,"",@"SHT_CUDA_CALLGRAPH"
	.align	4
	.sectionentsize	8
	.align		4
        /*0000*/ 	.word	0x00000000
	.align		4
        /*0004*/ 	.word	0xffffffff
	.align		4
        /*0008*/ 	.word	index@(_ZN7cutlass13device_kernelINS_4gemm6kernel13GemmUniversalIN4cute5tupleIJiiiiEEENS1_10collective13CollectiveMmaINS1_35MainloopSm100TmaUmmaWarpSpecializedILi8ELi2ELi4ENS5_IJNS4_1CILi2EEENSA_ILi1EEESC_EEEEENS5_IJNSA_ILi256EEENSA_ILi128EEENSA_ILi64EEEEEENS_10bfloat16_tENS5_IJlSC_lEEESJ_SK_NS4_8TiledMMAINS4_8MMA_AtomIJNS4_26SM100_MMA_F16BF16_2x1SM_SSISJ_SJ_fLi256ELi128ELNS4_4UMMA5MajorE0ELSP_0ELNSO_7ScaleInE0ELSQ_0EEEEEENS4_6LayoutINS5_IJSC_SC_SC_EEENS5_IJNSA_ILi0EEESV_SV_EEEEENS5_IJNS4_10UnderscoreESY_SY_EEEEENS4_18SM100_TMA_2SM_LOADENS4_14ComposedLayoutINS4_7SwizzleILi3ELi4ELi3EEENS4_18smem_ptr_flag_bitsILi16EEENST_INS5_IJNSA_ILi8EEESH_EEENS5_IJSH_SC_EEEEEEEvNS4_8identityES11_S1B_vS1C_EENS_8epilogue10collective18CollectiveEpilogueINS1E_23Sm100TmaWarpSpecializedILi4ELi2ELi32ELb1ELb0EEEJNS5_IJSG_SG_SH_EEENS5_IJNST_ISG_SC_EENST_INSA_ILi32EEESC_EEEEESJ_SK_SJ_SK_NS1E_6fusion15FusionCallbacksIS1I_NS1O_17LinearCombinationISJ_fSJ_fLNS_15FloatRoundStyleE2EEES1J_S1N_JEEENS4_5SM1004TMEM4LOAD26SM100_TMEM_LOAD_32dp32b32xENS4_13SM90_TMA_LOADENS12_INS13_ILi2ELi4ELi3EEES16_NST_INS5_IJS17_S1L_EEENS5_IJS1L_SC_EEEEEEENS4_39AutoVectorizingCopyWithAssumedAlignmentILi128EEENS4_14SM90_TMA_STOREES23_S25_S25_EEEvvEEEEvNT_6ParamsE)
	.align		4
        /*000c*/ 	.word	index@(__assertfail)
	.align		4
        /*0010*/ 	.word	0x00000000
	.align		4
        /*0014*/ 	.word	0xfffffffe
	.align		4
        /*0018*/ 	.word	0x00000000
	.align		4
        /*001c*/ 	.word	0xfffffffd
	.align		4
        /*0020*/ 	.word	0x00000000
	.align		4
        /*0024*/ 	.word	0xfffffffc


//--------------------- .nv.constant4             --------------------------
	.section	.nv.constant4,"a",@progbits
	.align	8
	.align		8
.nv.constant4:
        /*0000*/ 	.dword	__assertfail
	.align		8
        /*0008*/ 	.dword	__unnamed_1
	.align		8
        /*0010*/ 	.dword	__unnamed_2
	.align		8
        /*0018*/ 	.dword	_ZN39_INTERNAL_8f8aacf8_4_k_cu_1726283e_27824cuda3std3__45__cpo5beginE
	.align		8
        /*0020*/ 	.dword	_ZN39_INTERNAL_8f8aacf8_4_k_cu_1726283e_27824cuda3std3__45__cpo3endE
	.align		8
        /*0028*/ 	.dword	_ZN39_INTERNAL_8f8aacf8_4_k_cu_1726283e_27824cuda3std3__45__cpo6cbeginE
	.align		8
        /*0030*/ 	.dword	_ZN39_INTERNAL_8f8aacf8_4_k_cu_1726283e_27824cuda3std3__45__cpo4cendE
	.align		8
        /*0038*/ 	.dword	_ZN39_INTERNAL_8f8aacf8_4_k_cu_1726283e_27824cuda3std3__441_GLOBAL__N__8f8aacf8_4_k_cu_1726283e_27826ignoreE
	.align		8
        /*0040*/ 	.dword	_ZN39_INTERNAL_8f8aacf8_4_k_cu_1726283e_27824cuda3std3__419piecewise_constructE
	.align		8
        /*0048*/ 	.dword	_ZN39_INTERNAL_8f8aacf8_4_k_cu_1726283e_27824cuda3std3__48in_placeE
	.align		8
        /*0050*/ 	.dword	_ZN39_INTERNAL_8f8aacf8_4_k_cu_1726283e_27824cuda3std6ranges3__45__cpo4swapE
	.align		8
        /*0058*/ 	.dword	_ZN39_INTERNAL_8f8aacf8_4_k_cu_1726283e_27824cuda3std6ranges3__45__cpo9iter_moveE
	.align		8
        /*0060*/ 	.dword	_ZN39_INTERNAL_8f8aacf8_4_k_cu_1726283e_27824cute7productE
	.align		8
        /*0068*/ 	.dword	_ZN39_INTERNAL_8f8aacf8_4_k_cu_1726283e_27824cute1_E
	.align		8
        /*0070*/ 	.dword	$str$25
	.align		8
        /*0078*/ 	.dword	$str$26
	.align		8
        /*0080*/ 	.dword	$str$27
	.align		8
        /*0088*/ 	.dword	$str$28


//--------------------- .text._ZN7cutlass13device_kernelINS_4gemm6kernel13GemmUniversalIN4cute5tupleIJiiiiEEENS1_10collective13CollectiveMmaINS1_35MainloopSm100TmaUmmaWarpSpecializedILi8ELi2ELi4ENS5_IJNS4_1CILi2EEENSA_ILi1EEESC_EEEEENS5_IJNSA_ILi256EEENSA_ILi128EEENSA_ILi64EEEEEENS_10bfloat16_tENS5_IJlSC_lEEESJ_SK_NS4_8TiledMMAINS4_8MMA_AtomIJNS4_26SM100_MMA_F16BF16_2x1SM_SSISJ_SJ_fLi256ELi128ELNS4_4UMMA5MajorE0ELSP_0ELNSO_7ScaleInE0ELSQ_0EEEEEENS4_6LayoutINS5_IJSC_SC_SC_EEENS5_IJNSA_ILi0EEESV_SV_EEEEENS5_IJNS4_10UnderscoreESY_SY_EEEEENS4_18SM100_TMA_2SM_LOADENS4_14ComposedLayoutINS4_7SwizzleILi3ELi4ELi3EEENS4_18smem_ptr_flag_bitsILi16EEENST_INS5_IJNSA_ILi8EEESH_EEENS5_IJSH_SC_EEEEEEEvNS4_8identityES11_S1B_vS1C_EENS_8epilogue10collective18CollectiveEpilogueINS1E_23Sm100TmaWarpSpecializedILi4ELi2ELi32ELb1ELb0EEEJNS5_IJSG_SG_SH_EEENS5_IJNST_ISG_SC_EENST_INSA_ILi32EEESC_EEEEESJ_SK_SJ_SK_NS1E_6fusion15FusionCallbacksIS1I_NS1O_17LinearCombinationISJ_fSJ_fLNS_15FloatRoundStyleE2EEES1J_S1N_JEEENS4_5SM1004TMEM4LOAD26SM100_TMEM_LOAD_32dp32b32xENS4_13SM90_TMA_LOADENS12_INS13_ILi2ELi4ELi3EEES16_NST_INS5_IJS17_S1L_EEENS5_IJS1L_SC_EEEEEEENS4_39AutoVectorizingCopyWithAssumedAlignmentILi128EEENS4_14SM90_TMA_STOREES23_S25_S25_EEEvvEEEEvNT_6ParamsE --------------------------
	.section	.text._ZN7cutlass13device_kernelINS_4gemm6kernel13GemmUniversalIN4cute5tupleIJiiiiEEENS1_10collective13CollectiveMmaINS1_35MainloopSm100TmaUmmaWarpSpecializedILi8ELi2ELi4ENS5_IJNS4_1CILi2EEENSA_ILi1EEESC_EEEEENS5_IJNSA_ILi256EEENSA_ILi128EEENSA_ILi64EEEEEENS_10bfloat16_tENS5_IJlSC_lEEESJ_SK_NS4_8TiledMMAINS4_8MMA_AtomIJNS4_26SM100_MMA_F16BF16_2x1SM_SSISJ_SJ_fLi256ELi128ELNS4_4UMMA5MajorE0ELSP_0ELNSO_7ScaleInE0ELSQ_0EEEEEENS4_6LayoutINS5_IJSC_SC_SC_EEENS5_IJNSA_ILi0EEESV_SV_EEEEENS5_IJNS4_10UnderscoreESY_SY_EEEEENS4_18SM100_TMA_2SM_LOADENS4_14ComposedLayoutINS4_7SwizzleILi3ELi4ELi3EEENS4_18smem_ptr_flag_bitsILi16EEENST_INS5_IJNSA_ILi8EEESH_EEENS5_IJSH_SC_EEEEEEEvNS4_8identityES11_S1B_vS1C_EENS_8epilogue10collective18CollectiveEpilogueINS1E_23Sm100TmaWarpSpecializedILi4ELi2ELi32ELb1ELb0EEEJNS5_IJSG_SG_SH_EEENS5_IJNST_ISG_SC_EENST_INSA_ILi32EEESC_EEEEESJ_SK_SJ_SK_NS1E_6fusion15FusionCallbacksIS1I_NS1O_17LinearCombinationISJ_fSJ_fLNS_15FloatRoundStyleE2EEES1J_S1N_JEEENS4_5SM1004TMEM4LOAD26SM100_TMEM_LOAD_32dp32b32xENS4_13SM90_TMA_LOADENS12_INS13_ILi2ELi4ELi3EEES16_NST_INS5_IJS17_S1L_EEENS5_IJS1L_SC_EEEEEEENS4_39AutoVectorizingCopyWithAssumedAlignmentILi128EEENS4_14SM90_TMA_STOREES23_S25_S25_EEEvvEEEEvNT_6ParamsE,"ax",@progbits
	.align	128
.text._ZN7cutlass13device_kernelINS_4gemm6kernel13GemmUniversalIN4cute5tupleIJiiiiEEENS1_10collective13CollectiveMmaINS1_35MainloopSm100TmaUmmaWarpSpecializedILi8ELi2ELi4ENS5_IJNS4_1CILi2EEENSA_ILi1EEESC_EEEEENS5_IJNSA_ILi256EEENSA_ILi128EEENSA_ILi64EEEEEENS_10bfloat16_tENS5_IJlSC_lEEESJ_SK_NS4_8TiledMMAINS4_8MMA_AtomIJNS4_26SM100_MMA_F16BF16_2x1SM_SSISJ_SJ_fLi256ELi128ELNS4_4UMMA5MajorE0ELSP_0ELNSO_7ScaleInE0ELSQ_0EEEEEENS4_6LayoutINS5_IJSC_SC_SC_EEENS5_IJNSA_ILi0EEESV_SV_EEEEENS5_IJNS4_10UnderscoreESY_SY_EEEEENS4_18SM100_TMA_2SM_LOADENS4_14ComposedLayoutINS4_7SwizzleILi3ELi4ELi3EEENS4_18smem_ptr_flag_bitsILi16EEENST_INS5_IJNSA_ILi8EEESH_EEENS5_IJSH_SC_EEEEEEEvNS4_8identityES11_S1B_vS1C_EENS_8epilogue10collective18CollectiveEpilogueINS1E_23Sm100TmaWarpSpecializedILi4ELi2ELi32ELb1ELb0EEEJNS5_IJSG_SG_SH_EEENS5_IJNST_ISG_SC_EENST_INSA_ILi32EEESC_EEEEESJ_SK_SJ_SK_NS1E_6fusion15FusionCallbacksIS1I_NS1O_17LinearCombinationISJ_fSJ_fLNS_15FloatRoundStyleE2EEES1J_S1N_JEEENS4_5SM1004TMEM4LOAD26SM100_TMEM_LOAD_32dp32b32xENS4_13SM90_TMA_LOADENS12_INS13_ILi2ELi4ELi3EEES16_NST_INS5_IJS17_S1L_EEENS5_IJS1L_SC_EEEEEEENS4_39AutoVectorizingCopyWithAssumedAlignmentILi128EEENS4_14SM90_TMA_STOREES23_S25_S25_EEEvvEEEEvNT_6ParamsE:
        .type           _ZN7cutlass13device_kernelINS_4gemm6kernel13GemmUniversalIN4cute5tupleIJiiiiEEENS1_10collective13CollectiveMmaINS1_35MainloopSm100TmaUmmaWarpSpecializedILi8ELi2ELi4ENS5_IJNS4_1CILi2EEENSA_ILi1EEESC_EEEEENS5_IJNSA_ILi256EEENSA_ILi128EEENSA_ILi64EEEEEENS_10bfloat16_tENS5_IJlSC_lEEESJ_SK_NS4_8TiledMMAINS4_8MMA_AtomIJNS4_26SM100_MMA_F16BF16_2x1SM_SSISJ_SJ_fLi256ELi128ELNS4_4UMMA5MajorE0ELSP_0ELNSO_7ScaleInE0ELSQ_0EEEEEENS4_6LayoutINS5_IJSC_SC_SC_EEENS5_IJNSA_ILi0EEESV_SV_EEEEENS5_IJNS4_10UnderscoreESY_SY_EEEEENS4_18SM100_TMA_2SM_LOADENS4_14ComposedLayoutINS4_7SwizzleILi3ELi4ELi3EEENS4_18smem_ptr_flag_bitsILi16EEENST_INS5_IJNSA_ILi8EEESH_EEENS5_IJSH_SC_EEEEEEEvNS4_8identityES11_S1B_vS1C_EENS_8epilogue10collective18CollectiveEpilogueINS1E_23Sm100TmaWarpSpecializedILi4ELi2ELi32ELb1ELb0EEEJNS5_IJSG_SG_SH_EEENS5_IJNST_ISG_SC_EENST_INSA_ILi32EEESC_EEEEESJ_SK_SJ_SK_NS1E_6fusion15FusionCallbacksIS1I_NS1O_17LinearCombinationISJ_fSJ_fLNS_15FloatRoundStyleE2EEES1J_S1N_JEEENS4_5SM1004TMEM4LOAD26SM100_TMEM_LOAD_32dp32b32xENS4_13SM90_TMA_LOADENS12_INS13_ILi2ELi4ELi3EEES16_NST_INS5_IJS17_S1L_EEENS5_IJS1L_SC_EEEEEEENS4_39AutoVectorizingCopyWithAssumedAlignmentILi128EEENS4_14SM90_TMA_STOREES23_S25_S25_EEEvvEEEEvNT_6ParamsE,@function
        .size           _ZN7cutlass13device_kernelINS_4gemm6kernel13GemmUniversalIN4cute5tupleIJiiiiEEENS1_10collective13CollectiveMmaINS1_35MainloopSm100TmaUmmaWarpSpecializedILi8ELi2ELi4ENS5_IJNS4_1CILi2EEENSA_ILi1EEESC_EEEEENS5_IJNSA_ILi256EEENSA_ILi128EEENSA_ILi64EEEEEENS_10bfloat16_tENS5_IJlSC_lEEESJ_SK_NS4_8TiledMMAINS4_8MMA_AtomIJNS4_26SM100_MMA_F16BF16_2x1SM_SSISJ_SJ_fLi256ELi128ELNS4_4UMMA5MajorE0ELSP_0ELNSO_7ScaleInE0ELSQ_0EEEEEENS4_6LayoutINS5_IJSC_SC_SC_EEENS5_IJNSA_ILi0EEESV_SV_EEEEENS5_IJNS4_10UnderscoreESY_SY_EEEEENS4_18SM100_TMA_2SM_LOADENS4_14ComposedLayoutINS4_7SwizzleILi3ELi4ELi3EEENS4_18smem_ptr_flag_bitsILi16EEENST_INS5_IJNSA_ILi8EEESH_EEENS5_IJSH_SC_EEEEEEEvNS4_8identityES11_S1B_vS1C_EENS_8epilogue10collective18CollectiveEpilogueINS1E_23Sm100TmaWarpSpecializedILi4ELi2ELi32ELb1ELb0EEEJNS5_IJSG_SG_SH_EEENS5_IJNST_ISG_SC_EENST_INSA_ILi32EEESC_EEEEESJ_SK_SJ_SK_NS1E_6fusion15FusionCallbacksIS1I_NS1O_17LinearCombinationISJ_fSJ_fLNS_15FloatRoundStyleE2EEES1J_S1N_JEEENS4_5SM1004TMEM4LOAD26SM100_TMEM_LOAD_32dp32b32xENS4_13SM90_TMA_LOADENS12_INS13_ILi2ELi4ELi3EEES16_NST_INS5_IJS17_S1L_EEENS5_IJS1L_SC_EEEEEEENS4_39AutoVectorizingCopyWithAssumedAlignmentILi128EEENS4_14SM90_TMA_STOREES23_S25_S25_EEEvvEEEEvNT_6ParamsE,(.L_x_209 - _ZN7cutlass13device_kernelINS_4gemm6kernel13GemmUniversalIN4cute5tupleIJiiiiEEENS1_10collective13CollectiveMmaINS1_35MainloopSm100TmaUmmaWarpSpecializedILi8ELi2ELi4ENS5_IJNS4_1CILi2EEENSA_ILi1EEESC_EEEEENS5_IJNSA_ILi256EEENSA_ILi128EEENSA_ILi64EEEEEENS_10bfloat16_tENS5_IJlSC_lEEESJ_SK_NS4_8TiledMMAINS4_8MMA_AtomIJNS4_26SM100_MMA_F16BF16_2x1SM_SSISJ_SJ_fLi256ELi128ELNS4_4UMMA5MajorE0ELSP_0ELNSO_7ScaleInE0ELSQ_0EEEEEENS4_6LayoutINS5_IJSC_SC_SC_EEENS5_IJNSA_ILi0EEESV_SV_EEEEENS5_IJNS4_10UnderscoreESY_SY_EEEEENS4_18SM100_TMA_2SM_LOADENS4_14ComposedLayoutINS4_7SwizzleILi3ELi4ELi3EEENS4_18smem_ptr_flag_bitsILi16EEENST_INS5_IJNSA_ILi8EEESH_EEENS5_IJSH_SC_EEEEEEEvNS4_8identityES11_S1B_vS1C_EENS_8epilogue10collective18CollectiveEpilogueINS1E_23Sm100TmaWarpSpecializedILi4ELi2ELi32ELb1ELb0EEEJNS5_IJSG_SG_SH_EEENS5_IJNST_ISG_SC_EENST_INSA_ILi32EEESC_EEEEESJ_SK_SJ_SK_NS1E_6fusion15FusionCallbacksIS1I_NS1O_17LinearCombinationISJ_fSJ_fLNS_15FloatRoundStyleE2EEES1J_S1N_JEEENS4_5SM1004TMEM4LOAD26SM100_TMEM_LOAD_32dp32b32xENS4_13SM90_TMA_LOADENS12_INS13_ILi2ELi4ELi3EEES16_NST_INS5_IJS17_S1L_EEENS5_IJS1L_SC_EEEEEEENS4_39AutoVectorizingCopyWithAssumedAlignmentILi128EEENS4_14SM90_TMA_STOREES23_S25_S25_EEEvvEEEEvNT_6ParamsE)
        .other          _ZN7cutlass13device_kernelINS_4gemm6kernel13GemmUniversalIN4cute5tupleIJiiiiEEENS1_10collective13CollectiveMmaINS1_35MainloopSm100TmaUmmaWarpSpecializedILi8ELi2ELi4ENS5_IJNS4_1CILi2EEENSA_ILi1EEESC_EEEEENS5_IJNSA_ILi256EEENSA_ILi128EEENSA_ILi64EEEEEENS_10bfloat16_tENS5_IJlSC_lEEESJ_SK_NS4_8TiledMMAINS4_8MMA_AtomIJNS4_26SM100_MMA_F16BF16_2x1SM_SSISJ_SJ_fLi256ELi128ELNS4_4UMMA5MajorE0ELSP_0ELNSO_7ScaleInE0ELSQ_0EEEEEENS4_6LayoutINS5_IJSC_SC_SC_EEENS5_IJNSA_ILi0EEESV_SV_EEEEENS5_IJNS4_10UnderscoreESY_SY_EEEEENS4_18SM100_TMA_2SM_LOADENS4_14ComposedLayoutINS4_7SwizzleILi3ELi4ELi3EEENS4_18smem_ptr_flag_bitsILi16EEENST_INS5_IJNSA_ILi8EEESH_EEENS5_IJSH_SC_EEEEEEEvNS4_8identityES11_S1B_vS1C_EENS_8epilogue10collective18CollectiveEpilogueINS1E_23Sm100TmaWarpSpecializedILi4ELi2ELi32ELb1ELb0EEEJNS5_IJSG_SG_SH_EEENS5_IJNST_ISG_SC_EENST_INSA_ILi32EEESC_EEEEESJ_SK_SJ_SK_NS1E_6fusion15FusionCallbacksIS1I_NS1O_17LinearCombinationISJ_fSJ_fLNS_15FloatRoundStyleE2EEES1J_S1N_JEEENS4_5SM1004TMEM4LOAD26SM100_TMEM_LOAD_32dp32b32xENS4_13SM90_TMA_LOADENS12_INS13_ILi2ELi4ELi3EEES16_NST_INS5_IJS17_S1L_EEENS5_IJS1L_SC_EEEEEEENS4_39AutoVectorizingCopyWithAssumedAlignmentILi128EEENS4_14SM90_TMA_STOREES23_S25_S25_EEEvvEEEEvNT_6ParamsE,@"STO_CUDA_ENTRY STV_DEFAULT"
_ZN7cutlass13device_kernelINS_4gemm6kernel13GemmUniversalIN4cute5tupleIJiiiiEEENS1_10collective13CollectiveMmaINS1_35MainloopSm100TmaUmmaWarpSpecializedILi8ELi2ELi4ENS5_IJNS4_1CILi2EEENSA_ILi1EEESC_EEEEENS5_IJNSA_ILi256EEENSA_ILi128EEENSA_ILi64EEEEEENS_10bfloat16_tENS5_IJlSC_lEEESJ_SK_NS4_8TiledMMAINS4_8MMA_AtomIJNS4_26SM100_MMA_F16BF16_2x1SM_SSISJ_SJ_fLi256ELi128ELNS4_4UMMA5MajorE0ELSP_0ELNSO_7ScaleInE0ELSQ_0EEEEEENS4_6LayoutINS5_IJSC_SC_SC_EEENS5_IJNSA_ILi0EEESV_SV_EEEEENS5_IJNS4_10UnderscoreESY_SY_EEEEENS4_18SM100_TMA_2SM_LOADENS4_14ComposedLayoutINS4_7SwizzleILi3ELi4ELi3EEENS4_18smem_ptr_flag_bitsILi16EEENST_INS5_IJNSA_ILi8EEESH_EEENS5_IJSH_SC_EEEEEEEvNS4_8identityES11_S1B_vS1C_EENS_8epilogue10collective18CollectiveEpilogueINS1E_23Sm100TmaWarpSpecializedILi4ELi2ELi32ELb1ELb0EEEJNS5_IJSG_SG_SH_EEENS5_IJNST_ISG_SC_EENST_INSA_ILi32EEESC_EEEEESJ_SK_SJ_SK_NS1E_6fusion15FusionCallbacksIS1I_NS1O_17LinearCombinationISJ_fSJ_fLNS_15FloatRoundStyleE2EEES1J_S1N_JEEENS4_5SM1004TMEM4LOAD26SM100_TMEM_LOAD_32dp32b32xENS4_13SM90_TMA_LOADENS12_INS13_ILi2ELi4ELi3EEES16_NST_INS5_IJS17_S1L_EEENS5_IJS1L_SC_EEEEEEENS4_39AutoVectorizingCopyWithAssumedAlignmentILi128EEENS4_14SM90_TMA_STOREES23_S25_S25_EEEvvEEEEvNT_6ParamsE:
[----:B------:R-:W1:Y:S01]  /*0000*/  LDC R1, c[0x0][0x37c] ;  /* 0x0000df00ff017b82 */ /* 0x000e620000000800 */
[----:B------:R-:W2:Y:S01]  /*0010*/  S2R R105, SR_TID.X ;  /* 0x0000000000697919 */ /* 0x000ea20000002100 */
[----:B------:R-:W3:Y:S06]  /*0020*/  LDCU.64 UR6, c[0x0][0x890] ;  /* 0x00011200ff0677ac */ /* 0x000eec0008000a00 */
[----:B------:R-:W4:Y:S01]  /*0030*/  S2UR UR37, SR_CgaCtaId ;  /* 0x00000000002579c3 */ /* 0x000f220000008800 */
[----:B------:R-:W-:Y:S02]  /*0040*/  PRMT R92, RZ, 0x7610, R92 ;  /* 0x00007610ff5c7816 */ /* 0x000fe4000000005c */
[----:B------:R-:W-:Y:S01]  /*0050*/  ELECT P1, URZ, PT ;  /* 0x0000000000ff782f */ /* 0x000fe20003820000 */
[----:B------:R-:W1:Y:S01]  /*0060*/  LDCU.64 UR46, c[0x0][0x358] ;  /* 0x00006b00ff2e77ac */ /* 0x000e620008000a00 */
[----:B---3--:R-:W-:-:S04]  /*0070*/  UISETP.NE.U32.AND UP0, UPT, UR6, URZ, UPT ;  /* 0x000000ff0600728c */ /* 0x008fc8000bf05070 */
[----:B------:R-:W-:Y:S02]  /*0080*/  UISETP.NE.AND.EX UP0, UPT, UR7, URZ, UPT, UP0 ;  /* 0x000000ff0700728c */ /* 0x000fe4000bf05300 */
[----:B----4-:R-:W-:Y:S02]  /*0090*/  ULOP3.LUT UR5, UR37, 0x1, URZ, 0xc0, !UPT ;  /* 0x0000000125057892 */ /* 0x010fe4000f8ec0ff */
[----:B------:R-:W-:Y:S01]  /*00a0*/  ULOP3.LUT UR4, UR37, 0x1, URZ, 0x3c, !UPT ;  /* 0x0000000125047892 */ /* 0x000fe2000f8e3cff */
[----:B--2---:R-:W-:-:S05]  /*00b0*/  SHF.R.U32.HI R96, RZ, 0x5, R105 ;  /* 0x00000005ff607819 */ /* 0x004fca0000011669 */
[----:B------:R-:W2:Y:S02]  /*00c0*/  SHFL.IDX PT, R0, R96, RZ, 0x1f ;  /* 0x00001fff60007589 */ /* 0x000ea400000e0000 */
[----:B--2---:R-:W-:Y:S01]  /*00d0*/  R2UR UR10, R0 ;  /* 0x00000000000a72ca */ /* 0x004fe200000e0000 */
[----:B-1----:R-:W-:-:S14]  /*00e0*/  BRA.U UP0, `(.L_x_0) ;  /* 0x00000001002c7547 */ /* 0x002fdc000b800000 */
[----:B------:R-:W1:Y:S02]  /*00f0*/  LDCU.64 UR8, c[0x0][0x888] ;  /* 0x00011100ff0877ac */ /* 0x000e640008000a00 */
[----:B-1----:R-:W-:-:S04]  /*0100*/  UISETP.NE.U32.AND UP0, UPT, UR8, URZ, UPT ;  /* 0x000000ff0800728c */ /* 0x002fc8000bf05070 */
[----:B------:R-:W-:-:S09]  /*0110*/  UISETP.NE.AND.EX UP0, UPT, UR9, URZ, UPT, UP0 ;  /* 0x000000ff0900728c */ /* 0x000fd2000bf05300 */
[----:B------:R-:W-:Y:S05]  /*0120*/  BRA.U !UP0, `(.L_x_1) ;  /* 0x0000000108107547 */ /* 0x000fea000b800000 */
[----:B------:R-:W1:Y:S02]  /*0130*/  LDC.64 R2, c[0x0][0x888] ;  /* 0x00022200ff027b82 */ /* 0x000e640000000a00 */
[----:B-1----:R1:W5:Y:S01]  /*0140*/  LDG.E R49, desc[UR46][R2.64] ;  /* 0x0000002e02317981 */ /* 0x002362000c1e1900 */
[----:B------:R-:W-:Y:S01]  /*0150*/  HFMA2 R92, -RZ, RZ, 0, 5.9604644775390625e-08 ;  /* 0x00000001ff5c7431 */ /* 0x000fe200000001ff */
[----:B------:R-:W-:Y:S05]  /*0160*/  BRA `(.L_x_0) ;  /* 0x00000000000c7947 */ /* 0x000fea0003800000 */
.L_x_1:
[----:B------:R-:W1:Y:S01]  /*0170*/  LDCU UR8, c[0x0][0x880] ;  /* 0x00011000ff0877ac */ /* 0x000e620008000800 */
[----:B------:R-:W-:Y:S01]  /*0180*/  HFMA2 R92, -RZ, RZ, 0, 5.9604644775390625e-08 ;  /* 0x00000001ff5c7431 */ /* 0x000fe200000001ff */
[----:B-1----:R-:W-:-:S07]  /*0190*/  MOV R49, UR8 ;  /* 0x0000000800317c02 */ /* 0x002fce0008000f00 */
.L_x_0:
[----:B------:R-:W2:Y:S02]  /*01a0*/  LDCU.64 UR8, c[0x0][0x8b0] ;  /* 0x00011600ff0877ac */ /* 0x000ea40008000a00 */
[----:B--2---:R-:W-:-:S04]  /*01b0*/  UISETP.NE.U32.AND UP0, UPT, UR8, URZ, UPT ;  /* 0x000000ff0800728c */ /* 0x004fc8000bf05070 */
[----:B------:R-:W-:-:S09]  /*01c0*/  UISETP.NE.AND.EX UP0, UPT, UR9, URZ, UPT, UP0 ;  /* 0x000000ff0900728c */ /* 0x000fd2000bf05300 */
[----:B------:R-:W-:Y:S05]  /*01d0*/  BRA.U UP0, `(.L_x_2) ;  /* 0x0000000100247547 */ /* 0x000fea000b800000 */
[----:B------:R-:W2:Y:S02]  /*01e0*/  LDCU.64 UR8, c[0x0][0x8a8] ;  /* 0x00011500ff0877ac */ /* 0x000ea40008000a00 */
[----:B--2---:R-:W-:-:S04]  /*01f0*/  UISETP.NE.U32.AND UP0, UPT, UR8, URZ, UPT ;  /* 0x000000ff0800728c */ /* 0x004fc8000bf05070 */
[----:B------:R-:W-:-:S09]  /*0200*/  UISETP.NE.AND.EX UP0, UPT, UR9, URZ, UPT, UP0 ;  /* 0x000000ff0900728c */ /* 0x000fd2000bf05300 */
[----:B------:R-:W-:Y:S05]  /*0210*/  BRA.U !UP0, `(.L_x_3) ;  /* 0x00000001080c7547 */ /* 0x000fea000b800000 */
[----:B-1----:R-:W1:Y:S02]  /*0220*/  LDC.64 R2, c[0x0][0x8a8] ;  /* 0x00022a00ff027b82 */ /* 0x002e640000000a00 */
[----:B-1----:R2:W5:Y:S01]  /*0230*/  LDG.E R47, desc[UR46][R2.64] ;  /* 0x0000002e022f7981 */ /* 0x002562000c1e1900 */
[----:B------:R-:W-:Y:S05]  /*0240*/  BRA `(.L_x_2) ;  /* 0x0000000000087947 */ /* 0x000fea0003800000 */
.L_x_3:
[----:B------:R-:W2:Y:S02]  /*0250*/  LDCU UR8, c[0x0][0x8a0] ;  /* 0x00011400ff0877ac */ /* 0x000ea40008000800 */
[----:B--2---:R-:W-:Y:S02]  /*0260*/  MOV R47, UR8 ;  /* 0x00000008002f7c02 */ /* 0x004fe40008000f00 */
.L_x_2:
[----:B------:R-:W-:Y:S01]  /*0270*/  IMAD.U32 R0, RZ, RZ, UR10 ;  /* 0x0000000aff007e24 */ /* 0x000fe2000f8e00ff */
[----:B------:R-:W-:Y:S04]  /*0280*/  BSSY.RECONVERGENT B0, `(.L_x_4) ;  /* 0x000000c000007945 */ /* 0x000fe80003800200 */
[C---:B------:R-:W-:Y:S02]  /*0290*/  ISETP.NE.OR P2, PT, R0.reuse, 0x1, !P1 ;  /* 0x000000010000780c */ /* 0x040fe40004f45670 */
[----:B------:R-:W-:-:S11]  /*02a0*/  ISETP.NE.OR P0, PT, R0, 0x3, !P1 ;  /* 0x000000030000780c */ /* 0x000fd60004f05670 */
[----:B------:R-:W-:Y:S05]  /*02b0*/  @P2 BRA `(.L_x_5) ;  /* 0x0000000000202947 */ /* 0x000fea0003800000 */
[----:B------:R-:W3:Y:S02]  /*02c0*/  LDCU.64 UR8, c[0x0][0x348] ;  /* 0x00006900ff0877ac */ /* 0x000ee40008000a00 */
[----:B---3--:R-:W-:Y:S02]  /*02d0*/  UIADD3 UR12, UP1, UPT, UR8, 0x80, URZ ;  /* 0x00000080080c7890 */ /* 0x008fe4000ff3e0ff */
[----:B------:R-:W-:Y:S02]  /*02e0*/  UIADD3 UR8, UP0, UPT, UR8, 0x180, URZ ;  /* 0x0000018008087890 */ /* 0x000fe4000ff1e0ff */
[----:B------:R-:W-:Y:S02]  /*02f0*/  UIADD3.X UR13, UPT, UPT, URZ, UR9, URZ, UP1, !UPT ;  /* 0x00000009ff0d7290 */ /* 0x000fe40008ffe4ff */
[----:B------:R-:W-:-:S07]  /*0300*/  UIADD3.X UR9, UPT, UPT, URZ, UR9, URZ, UP0, !UPT ;  /* 0x00000009ff097290 */ /* 0x000fce00087fe4ff */
[----:B------:R3:W-:Y:S02]  /*0310*/  UTMACCTL.PF [UR12] ;  /* 0x000000000c0079b9 */ /* 0x0007e40008040000 */
[----:B------:R3:W-:Y:S02]  /*0320*/  UTMACCTL.PF [UR8] ;  /* 0x00000000080079b9 */ /* 0x0007e40008040000 */
[----:B---3--:R-:W-:Y:S01]  /*0330*/  NOP ;  /* 0x0000000000007918 */ /* 0x008fe20000000000 */
.L_x_5:
[----:B------:R-:W-:Y:S05]  /*0340*/  BSYNC.RECONVERGENT B0 ;  /* 0x0000000000007941 */ /* 0x000fea0003800200 */
.L_x_4:
[----:B------:R-:W-:Y:S04]  /*0350*/  BSSY.RECONVERGENT B0, `(.L_x_6) ;  /* 0x000000a000007945 */ /* 0x000fe80003800200 */
        /* <DEDUP_REMOVED lines=9> */
.L_x_7:
[----:B------:R-:W-:Y:S05]  /*03f0*/  BSYNC.RECONVERGENT B0 ;  /* 0x0000000000007941 */ /* 0x000fea0003800200 */
.L_x_6:
[----:B------:R-:W3:Y:S01]  /*0400*/  LDCU.64 UR8, c[0x0][0x888] ;  /* 0x00011100ff0877ac */ /* 0x000ee20008000a00 */
[----:B------:R-:W-:Y:S02]  /*0410*/  UISETP.EQ.U32.AND UP1, UPT, UR6, URZ, UPT ;  /* 0x000000ff0600728c */ /* 0x000fe4000bf22070 */
[----:B------:R-:W-:Y:S02]  /*0420*/  UPLOP3.LUT UP5, UPT, UPT, UPT, UPT, 0x80, 0x8 ;  /* 0x000000000008789c */ /* 0x000fe40003faf070 */
[----:B---3--:R-:W-:-:S04]  /*0430*/  UISETP.NE.U32.AND UP0, UPT, UR8, URZ, UPT ;  /* 0x000000ff0800728c */ /* 0x008fc8000bf05070 */
[----:B------:R-:W-:-:S04]  /*0440*/  UISETP.NE.AND.EX UP0, UPT, UR9, URZ, UPT, UP0 ;  /* 0x000000ff0900728c */ /* 0x000fc8000bf05300 */
[----:B------:R-:W-:-:S04]  /*0450*/  UISETP.EQ.OR.EX UP2, UPT, UR7, URZ, !UP0, UP1 ;  /* 0x000000ff0700728c */ /* 0x000fc8000c742710 */
[----:B------:R-:W-:-:S05]  /*0460*/  UP2UR UR50, UPR, URZ, 0x4 ;  /* 0x00000004ff327883 */ /* 0x000fca0008000000 */
[----:B------:R-:W-:Y:S07]  /*0470*/  BRA.U !UP2, `(.L_x_8) ;  /* 0x000000010a207547 */ /* 0x000fee000b800000 */
[----:B------:R-:W-:Y:S01]  /*0480*/  UISETP.NE.U32.AND UP2, UPT, UR6, URZ, UPT ;  /* 0x000000ff0600728c */ /* 0x000fe2000bf45070 */
[----:B-----5:R-:W-:Y:S01]  /*0490*/  FSETP.NEU.AND P0, PT, R49, RZ, PT ;  /* 0x000000ff3100720b */ /* 0x020fe20003f0d000 */
[----:B------:R-:W-:Y:S02]  /*04a0*/  USEL UR6, URZ, 0xffffffff, UP0 ;  /* 0xffffffffff067887 */ /* 0x000fe40008000000 */
[----:B------:R-:W-:-:S10]  /*04b0*/  UISETP.NE.AND.EX UP2, UPT, UR7, URZ, UPT, UP2 ;  /* 0x000000ff0700728c */ /* 0x000fd4000bf45320 */
[----:B------:R-:W-:Y:S01]  /*04c0*/  VOTEU.ANY UP1, P0 ;  /* 0x0000000000ff7886 */ /* 0x000fe20000020100 */
[----:B------:R-:W-:-:S04]  /*04d0*/  @!UP2 USEL UR6, URZ, 0xffffffff, UP1 ;  /* 0xffffffffff06a887 */ /* 0x000fc80008800000 */
[----:B------:R-:W-:-:S04]  /*04e0*/  ULOP3.LUT UR6, UR6, 0x1, URZ, 0xc0, !UPT ;  /* 0x0000000106067892 */ /* 0x000fc8000f8ec0ff */
[----:B------:R-:W-:-:S11]  /*04f0*/  UISETP.NE.U32.AND UP5, UPT, UR6, 0x1, UPT ;  /* 0x000000010600788c */ /* 0x000fd6000bfa5070 */
.L_x_8:
[----:B------:R-:W3:Y:S01]  /*0500*/  SHFL.IDX PT, R0, R96, RZ, 0x1f ;  /* 0x00001fff60007589 */ /* 0x000ee200000e0000 */
[----:B------:R-:W-:-:S04]  /*0510*/  UISETP.NE.AND UP1, UPT, UR10, 0x2, UPT ;  /* 0x000000020a00788c */ /* 0x000fc8000bf25270 */
[----:B------:R-:W-:Y:S02]  /*0520*/  UISETP.EQ.AND UP2, UPT, UR5, URZ, !UP1 ;  /* 0x000000ff0500728c */ /* 0x000fe4000cf42270 */
[----:B------:R-:W-:-:S04]  /*0530*/  USEL UR6, URZ, 0x1, UP1 ;  /* 0x00000001ff067887 */ /* 0x000fc80008800000 */
[----:B------:R-:W-:Y:S02]  /*0540*/  PLOP3.LUT P5, PT, P1, PT, UP2, 0x80, 0x8 ;  /* 0x000000000008781c */ /* 0x000fe40000faf028 */
[----:B---3--:R-:W-:-:S13]  /*0550*/  ISETP.NE.AND P0, PT, R0, RZ, PT ;  /* 0x000000ff0000720c */ /* 0x008fda0003f05270 */
[----:B------:R-:W-:Y:S05]  /*0560*/  @P0 BRA `(.L_x_9) ;  /* 0x0000000000640947 */ /* 0x000fea0003800000 */
[----:B------:R-:W-:Y:S01]  /*0570*/  UMOV UR8, 0x400 ;  /* 0x0000040000087882 */ /* 0x000fe20000000000 */
[----:B------:R-:W-:Y:S01]  /*0580*/  UMOV UR7, 0x1 ;  /* 0x0000000100077882 */ /* 0x000fe20000000000 */
[----:B------:R-:W-:Y:S02]  /*0590*/  ULEA UR8, UR37, UR8, 0x18 ;  /* 0x0000000825087291 */ /* 0x000fe4000f8ec0ff */
[----:B------:R-:W-:-:S04]  /*05a0*/  UIADD3 UR12, UPT, UPT, -UR7, 0x100000, URZ ;  /* 0x00100000070c7890 */ /* 0x000fc8000fffe1ff */
[----:B------:R-:W-:Y:S02]  /*05b0*/  USHF.L.U32 UR13, UR12, 0xb, URZ ;  /* 0x0000000b0c0d7899 */ /* 0x000fe400080006ff */
[----:B------:R-:W-:Y:S01]  /*05c0*/  USHF.L.U32 UR12, UR12, 0x1, URZ ;  /* 0x000000010c0c7899 */ /* 0x000fe200080006ff */
[----:B------:R-:W-:Y:S01]  /*05d0*/  ELECT P0, URZ, PT ;  /* 0x0000000000ff782f */ /* 0x000fe20003800000 */
[----:B------:R-:W3:Y:S10]  /*05e0*/  FENCE.VIEW.ASYNC.S ;  /* 0x00000000000073c6 */ /* 0x000ef40000000000 */
[----:B---3--:R3:W4:Y:S01]  /*05f0*/  SYNCS.EXCH.64 URZ, [UR8], UR12 ;  /* 0x0000000c08ff75b2 */ /* 0x0087220008000100 */
[----:B------:R3:W1:Y:S01]  /*0600*/  SYNCS.EXCH.64 URZ, [UR8+0x40], UR12 ;  /* 0x0000400c08ff75b2 */ /* 0x0006620008000100 */
        /* <DEDUP_REMOVED lines=13> */
[----:B------:R3:W1:Y:S02]  /*06e0*/  SYNCS.EXCH.64 URZ, [UR8+0x78], UR12 ;  /* 0x0000780c08ff75b2 */ /* 0x0006640008000100 */
[----:B---3--:R-:W-:Y:S01]  /*06f0*/  NOP ;  /* 0x0000000000007918 */ /* 0x008fe20000000000 */
.L_x_9:
[----:B------:R-:W3:Y:S01]  /*0700*/  SHFL.IDX PT, R0, R96, RZ, 0x1f ;  /* 0x00001fff60007589 */ /* 0x000ee200000e0000 */
[----:B------:R-:W-:Y:S01]  /*0710*/  NOP ;  /* 0x0000000000007918 */ /* 0x000fe20000000000 */
[----:B---3--:R-:W-:-:S13]  /*0720*/  ISETP.NE.AND P0, PT, R0, 0x1, PT ;  /* 0x000000010000780c */ /* 0x008fda0003f05270 */
[----:B------:R-:W-:Y:S05]  /*0730*/  @P0 BRA `(.L_x_10) ;  /* 0x0000000000540947 */ /* 0x000fea0003800000 */
[----:B------:R-:W-:Y:S01]  /*0740*/  UMOV UR9, 0x400 ;  /* 0x0000040000097882 */ /* 0x000fe20000000000 */
[----:B------:R-:W-:Y:S01]  /*0750*/  UMOV UR8, 0x20 ;  /* 0x0000002000087882 */ /* 0x000fe20000000000 */
[----:B------:R-:W-:Y:S01]  /*0760*/  UMOV UR7, 0x80 ;  /* 0x0000008000077882 */ /* 0x000fe20000000000 */
[----:B------:R-:W-:Y:S02]  /*0770*/  ULEA UR9, UR37, UR9, 0x18 ;  /* 0x0000000925097291 */ /* 0x000fe4000f8ec0ff */
[----:B------:R-:W-:-:S04]  /*0780*/  UIADD3 UR12, UPT, UPT, -UR8, 0x100000, URZ ;  /* 0x00100000080c7890 */ /* 0x000fc8000fffe1ff */
[----:B------:R-:W-:Y:S02]  /*0790*/  USHF.L.U32 UR13, UR12, 0xb, URZ ;  /* 0x0000000b0c0d7899 */ /* 0x000fe400080006ff */
[----:B------:R-:W-:Y:S02]  /*07a0*/  USHF.L.U32 UR12, UR12, 0x1, URZ ;  /* 0x000000010c0c7899 */ /* 0x000fe400080006ff */
[----:B------:R-:W-:-:S04]  /*07b0*/  UIADD3 UR14, UPT, UPT, -UR7, 0x100000, URZ ;  /* 0x00100000070e7890 */ /* 0x000fc8000fffe1ff */
[----:B------:R-:W-:Y:S02]  /*07c0*/  USHF.L.U32 UR15, UR14, 0xb, URZ ;  /* 0x0000000b0e0f7899 */ /* 0x000fe400080006ff */
[----:B------:R-:W-:Y:S01]  /*07d0*/  USHF.L.U32 UR14, UR14, 0x1, URZ ;  /* 0x000000010e0e7899 */ /* 0x000fe200080006ff */
[----:B------:R-:W-:Y:S01]  /*07e0*/  ELECT P0, URZ, PT ;  /* 0x0000000000ff782f */ /* 0x000fe20003800000 */
[----:B------:R-:W3:Y:S02]  /*07f0*/  FENCE.VIEW.ASYNC.S ;  /* 0x00000000000073c6 */ /* 0x000ee40000000000 */
[----:B---3--:R3:W1:Y:S08]  /*0800*/  SYNCS.EXCH.64 URZ, [UR9+0x80], UR12 ;  /* 0x0000800c09ff75b2 */ /* 0x0086700008000100 */
[----:B------:R3:W1:Y:S01]  /*0810*/  SYNCS.EXCH.64 URZ, [UR9+0xa0], UR14 ;  /* 0x0000a00e09ff75b2 */ /* 0x0006620008000100 */
[----:B------:R3:W1:Y:S01]  /*0820*/  SYNCS.EXCH.64 URZ, [UR9+0x88], UR12 ;  /* 0x0000880c09ff75b2 */ /* 0x0006620008000100 */
[----:B------:R3:W1:Y:S01]  /*0830*/  SYNCS.EXCH.64 URZ, [UR9+0xa8], UR14 ;  /* 0x0000a80e09ff75b2 */ /* 0x0006620008000100 */
[----:B------:R3:W1:Y:S01]  /*0840*/  SYNCS.EXCH.64 URZ, [UR9+0x90], UR12 ;  /* 0x0000900c09ff75b2 */ /* 0x0006620008000100 */
[----:B------:R3:W1:Y:S01]  /*0850*/  SYNCS.EXCH.64 URZ, [UR9+0xb0], UR14 ;  /* 0x0000b00e09ff75b2 */ /* 0x0006620008000100 */
[----:B------:R3:W1:Y:S01]  /*0860*/  SYNCS.EXCH.64 URZ, [UR9+0x98], UR12 ;  /* 0x0000980c09ff75b2 */ /* 0x0006620008000100 */
[----:B------:R3:W1:Y:S01]  /*0870*/  SYNCS.EXCH.64 URZ, [UR9+0xb8], UR14 ;  /* 0x0000b80e09ff75b2 */ /* 0x0006620008000100 */
[----:B------:R-:W-:Y:S01]  /*0880*/  NOP ;  /* 0x0000000000007918 */ /* 0x000fe20000000000 */
.L_x_10:
[----:B------:R-:W2:Y:S01]  /*0890*/  SHFL.IDX PT, R0, R96, RZ, 0x1f ;  /* 0x00001fff60007589 */ /* 0x000ea200000e0000 */
[----:B------:R-:W-:Y:S01]  /*08a0*/  NOP ;  /* 0x0000000000007918 */ /* 0x000fe20000000000 */
[----:B--2---:R-:W-:-:S13]  /*08b0*/  ISETP.NE.AND P0, PT, R0, 0x3, PT ;  /* 0x000000030000780c */ /* 0x004fda0003f05270 */
[----:B------:R-:W-:Y:S05]  /*08c0*/  @P0 BRA `(.L_x_11) ;  /* 0x00000000002c0947 */ /* 0x000fea0003800000 */
[----:B------:R-:W-:Y:S01]  /*08d0*/  UMOV UR8, 0x400 ;  /* 0x0000040000087882 */ /* 0x000fe20000000000 */
[----:B------:R-:W-:Y:S01]  /*08e0*/  UMOV UR7, 0x20 ;  /* 0x0000002000077882 */ /* 0x000fe20000000000 */
[----:B------:R-:W-:Y:S02]  /*08f0*/  ULEA UR8, UR37, UR8, 0x18 ;  /* 0x0000000825087291 */ /* 0x000fe4000f8ec0ff */
[----:B---3--:R-:W-:-:S04]  /*0900*/  UIADD3 UR12, UPT, UPT, -UR7, 0x100000, URZ ;  /* 0x00100000070c7890 */ /* 0x008fc8000fffe1ff */
[----:B------:R-:W-:Y:S02]  /*0910*/  USHF.L.U32 UR13, UR12, 0xb, URZ ;  /* 0x0000000b0c0d7899 */ /* 0x000fe400080006ff */
[----:B------:R-:W-:Y:S01]  /*0920*/  USHF.L.U32 UR12, UR12, 0x1, URZ ;  /* 0x000000010c0c7899 */ /* 0x000fe200080006ff */
[----:B------:R-:W-:Y:S01]  /*0930*/  ELECT P0, URZ, PT ;  /* 0x0000000000ff782f */ /* 0x000fe20003800000 */
[----:B------:R-:W2:Y:S10]  /*0940*/  FENCE.VIEW.ASYNC.S ;  /* 0x00000000000073c6 */ /* 0x000eb40000000000 */
[----:B--2---:R2:W3:Y:S01]  /*0950*/  SYNCS.EXCH.64 URZ, [UR8+0xc0], UR12 ;  /* 0x0000c00c08ff75b2 */ /* 0x0044e20008000100 */
[----:B------:R2:W1:Y:S01]  /*0960*/  SYNCS.EXCH.64 URZ, [UR8+0xc8], UR12 ;  /* 0x0000c80c08ff75b2 */ /* 0x0004620008000100 */
[----:B------:R-:W-:Y:S01]  /*0970*/  NOP ;  /* 0x0000000000007918 */ /* 0x000fe20000000000 */
.L_x_11:
[----:B------:R-:W4:Y:S01]  /*0980*/  SHFL.IDX PT, R0, R96, RZ, 0x1f ;  /* 0x00001fff60007589 */ /* 0x000f2200000e0000 */
[----:B------:R-:W-:Y:S01]  /*0990*/  NOP ;  /* 0x0000000000007918 */ /* 0x000fe20000000000 */
[----:B----4-:R-:W-:-:S13]  /*09a0*/  ISETP.NE.AND P0, PT, R0, 0x4, PT ;  /* 0x000000040000780c */ /* 0x010fda0003f05270 */
[----:B------:R-:W-:Y:S05]  /*09b0*/  @P0 BRA `(.L_x_12) ;  /* 0x0000000000480947 */ /* 0x000fea0003800000 */
[----:B---3--:R-:W-:Y:S01]  /*09c0*/  UMOV UR9, 0x1e0 ;  /* 0x000001e000097882 */ /* 0x008fe20000000000 */
[----:B--2---:R-:W-:Y:S01]  /*09d0*/  UMOV UR8, 0x400 ;  /* 0x0000040000087882 */ /* 0x004fe20000000000 */
[----:B------:R-:W-:Y:S01]  /*09e0*/  USEL UR9, UR9, 0x1a0, UP5 ;  /* 0x000001a009097887 */ /* 0x000fe2000a800000 */
        /* <DEDUP_REMOVED lines=9> */
[----:B------:R-:W2:Y:S02]  /*0a80*/  FENCE.VIEW.ASYNC.S ;  /* 0x00000000000073c6 */ /* 0x000ea40000000000 */
[----:B--2---:R4:W2:Y:S08]  /*0a90*/  SYNCS.EXCH.64 URZ, [UR8+0xd0], UR12 ;  /* 0x0000d00c08ff75b2 */ /* 0x0048b00008000100 */
[----:B------:R4:W3:Y:S01]  /*0aa0*/  SYNCS.EXCH.64 URZ, [UR8+0xe0], UR14 ;  /* 0x0000e00e08ff75b2 */ /* 0x0008e20008000100 */
[----:B------:R4:W1:Y:S01]  /*0ab0*/  SYNCS.EXCH.64 URZ, [UR8+0xd8], UR12 ;  /* 0x0000d80c08ff75b2 */ /* 0x0008620008000100 */
[----:B------:R4:W1:Y:S02]  /*0ac0*/  SYNCS.EXCH.64 URZ, [UR8+0xe8], UR14 ;  /* 0x0000e80e08ff75b2 */ /* 0x0008640008000100 */
[----:B----4-:R-:W-:Y:S01]  /*0ad0*/  NOP ;  /* 0x0000000000007918 */ /* 0x010fe20000000000 */
.L_x_12:
[----:B------:R-:W4:Y:S01]  /*0ae0*/  SHFL.IDX PT, R0, R96, RZ, 0x1f ;  /* 0x00001fff60007589 */ /* 0x000f2200000e0000 */
[----:B------:R-:W-:Y:S01]  /*0af0*/  NOP ;  /* 0x0000000000007918 */ /* 0x000fe20000000000 */
[----:B----4-:R-:W-:-:S13]  /*0b00*/  ISETP.NE.AND P0, PT, R0, 0x5, PT ;  /* 0x000000050000780c */ /* 0x010fda0003f05270 */
[----:B------:R-:W-:Y:S05]  /*0b10*/  @P0 BRA `(.L_x_13) ;  /* 0x0000000000540947 */ /* 0x000fea0003800000 */
[----:B---3--:R-:W-:Y:S01]  /*0b20*/  UMOV UR9, 0x400 ;  /* 0x0000040000097882 */ /* 0x008fe20000000000 */
[----:B--2---:R-:W-:Y:S01]  /*0b30*/  UMOV UR8, 0x1 ;  /* 0x0000000100087882 */ /* 0x004fe20000000000 */
        /* <DEDUP_REMOVED lines=13> */
[----:B------:R4:W1:Y:S01]  /*0c10*/  SYNCS.EXCH.64 URZ, [UR9+0x118], UR14 ;  /* 0x0001180e09ff75b2 */ /* 0x0008620008000100 */
[----:B------:R4:W1:Y:S01]  /*0c20*/  SYNCS.EXCH.64 URZ, [UR9+0x100], UR12 ;  /* 0x0001000c09ff75b2 */ /* 0x0008620008000100 */
[----:B------:R4:W1:Y:S01]  /*0c30*/  SYNCS.EXCH.64 URZ, [UR9+0x120], UR14 ;  /* 0x0001200e09ff75b2 */ /* 0x0008620008000100 */
[----:B------:R4:W1:Y:S01]  /*0c40*/  SYNCS.EXCH.64 URZ, [UR9+0x108], UR12 ;  /* 0x0001080c09ff75b2 */ /* 0x0008620008000100 */
[----:B------:R4:W1:Y:S02]  /*0c50*/  SYNCS.EXCH.64 URZ, [UR9+0x128], UR14 ;  /* 0x0001280e09ff75b2 */ /* 0x0008640008000100 */
[----:B----4-:R-:W-:Y:S01]  /*0c60*/  NOP ;  /* 0x0000000000007918 */ /* 0x010fe20000000000 */
.L_x_13:
[----:B------:R-:W4:Y:S01]  /*0c70*/  SHFL.IDX PT, R0, R96, RZ, 0x1f ;  /* 0x00001fff60007589 */ /* 0x000f2200000e0000 */
[----:B------:R-:W-:Y:S01]  /*0c80*/  ISETP.NE.OR P1, PT, RZ, UR10, !P1 ;  /* 0x0000000aff007c0c */ /* 0x000fe2000cf25670 */
[----:B------:R-:W-:Y:S01]  /*0c90*/  NOP ;  /* 0x0000000000007918 */ /* 0x000fe20000000000 */
[----:B----4-:R-:W-:-:S13]  /*0ca0*/  ISETP.NE.AND P0, PT, R0, 0x3, PT ;  /* 0x000000030000780c */ /* 0x010fda0003f05270 */
[----:B------:R-:W-:Y:S05]  /*0cb0*/  @P0 BRA `(.L_x_14) ;  /* 0x0000000000340947 */ /* 0x000fea0003800000 */
[----:B--2---:R-:W-:Y:S01]  /*0cc0*/  UMOV UR8, 0x400 ;  /* 0x0000040000087882 */ /* 0x004fe20000000000 */
[----:B------:R-:W-:Y:S01]  /*0cd0*/  UMOV UR7, 0x20 ;  /* 0x0000002000077882 */ /* 0x000fe20000000000 */
[----:B------:R-:W-:Y:S02]  /*0ce0*/  ULEA UR8, UR37, UR8, 0x18 ;  /* 0x0000000825087291 */ /* 0x000fe4000f8ec0ff */
[----:B---3--:R-:W-:-:S04]  /*0cf0*/  UIADD3 UR12, UPT, UPT, -UR7, 0x100000, URZ ;  /* 0x00100000070c7890 */ /* 0x008fc8000fffe1ff */
[----:B------:R-:W-:Y:S02]  /*0d00*/  USHF.L.U32 UR13, UR12, 0xb, URZ ;  /* 0x0000000b0c0d7899 */ /* 0x000fe400080006ff */
[----:B------:R-:W-:Y:S01]  /*0d10*/  USHF.L.U32 UR12, UR12, 0x1, URZ ;  /* 0x000000010c0c7899 */ /* 0x000fe200080006ff */
[----:B------:R-:W-:Y:S01]  /*0d20*/  ELECT P0, URZ, PT ;  /* 0x0000000000ff782f */ /* 0x000fe20003800000 */
[----:B------:R-:W2:Y:S10]  /*0d30*/  FENCE.VIEW.ASYNC.S ;  /* 0x00000000000073c6 */ /* 0x000eb40000000000 */
[----:B--2---:R4:W2:Y:S01]  /*0d40*/  SYNCS.EXCH.64 URZ, [UR8+0x130], UR12 ;  /* 0x0001300c08ff75b2 */ /* 0x0048a20008000100 */
[----:B------:R4:W3:Y:S01]  /*0d50*/  SYNCS.EXCH.64 URZ, [UR8+0x140], UR12 ;  /* 0x0001400c08ff75b2 */ /* 0x0008e20008000100 */
[----:B------:R4:W1:Y:S01]  /*0d60*/  SYNCS.EXCH.64 URZ, [UR8+0x138], UR12 ;  /* 0x0001380c08ff75b2 */ /* 0x0008620008000100 */
[----:B------:R4:W1:Y:S02]  /*0d70*/  SYNCS.EXCH.64 URZ, [UR8+0x148], UR12 ;  /* 0x0001480c08ff75b2 */ /* 0x0008640008000100 */
[----:B----4-:R-:W-:Y:S01]  /*0d80*/  NOP ;  /* 0x0000000000007918 */ /* 0x010fe20000000000 */
.L_x_14:
[----:B------:R-:W-:Y:S01]  /*0d90*/  VOTEU.ALL UP1, P1 ;  /* 0x0000000000ff7886 */ /* 0x000fe20000820000 */
[----:B--2---:R-:W2:Y:S01]  /*0da0*/  LDCU UR8, c[0x0][0x36c] ;  /* 0x00006d80ff0877ac */ /* 0x004ea20008000800 */
[----:B------:R-:W-:Y:S01]  /*0db0*/  NOP ;  /* 0x0000000000007918 */ /* 0x000fe20000000000 */
[----:B------:R-:W-:Y:S01]  /*0dc0*/  LOP3.LUT R10, R105, 0x1f, RZ, 0xc0, !PT ;  /* 0x0000001f690a7812 */ /* 0x000fe200078ec0ff */
[----:B---3--:R-:W-:Y:S01]  /*0dd0*/  UMOV UR12, 0x20 ;  /* 0x00000020000c7882 */ /* 0x008fe20000000000 */
[----:B------:R-:W-:Y:S01]  /*0de0*/  @!UP1 UMOV UR7, 0x400 ;  /* 0x0000040000079882 */ /* 0x000fe20000000000 */
[----:B------:R-:W-:-:S04]  /*0df0*/  @!UP1 UIADD3 UR12, UPT, UPT, -UR12, 0x100000, URZ ;  /* 0x001000000c0c9890 */ /* 0x000fc8000fffe1ff */
[----:B------:R-:W-:Y:S02]  /*0e00*/  @!UP1 USHF.L.U32 UR13, UR12, 0xb, URZ ;  /* 0x0000000b0c0d9899 */ /* 0x000fe400080006ff */
[----:B------:R-:W-:Y:S02]  /*0e10*/  @!UP1 USHF.L.U32 UR12, UR12, 0x1, URZ ;  /* 0x000000010c0c9899 */ /* 0x000fe400080006ff */
[----:B------:R-:W-:Y:S01]  /*0e20*/  @!UP1 ULEA UR7, UR37, UR7, 0x18 ;  /* 0x0000000725079291 */ /* 0x000fe2000f8ec0ff */
[----:B------:R-:W-:Y:S01]  /*0e30*/  VOTEU.ALL UP1, P1 ;  /* 0x0000000000ff7886 */ /* 0x000fe20000820000 */
[----:B------:R-:W-:Y:S01]  /*0e40*/  UISETP.NE.AND UP4, UPT, UR10, URZ, UPT ;  /* 0x000000ff0a00728c */ /* 0x000fe2000bf85270 */
[----:B------:R-:W3:Y:S09]  /*0e50*/  FENCE.VIEW.ASYNC.S ;  /* 0x00000000000073c6 */ /* 0x000ef20000000000 */
[----:B---3--:R3:W4:Y:S01]  /*0e60*/  @!UP1 SYNCS.EXCH.64 URZ, [UR7+0x150], UR12 ;  /* 0x0001500c07ff95b2 */ /* 0x0087220008000100 */
[----:B--2---:R-:W-:-:S09]  /*0e70*/  UISETP.EQ.U32.AND UP1, UPT, UR8, 0x1, UPT ;  /* 0x000000010800788c */ /* 0x004fd2000bf22070 */
[----:B------:R-:W-:Y:S05]  /*0e80*/  BRA.U !UP1, `(.L_x_15) ;  /* 0x0000000109087547 */ /* 0x000fea000b800000 */
[----:B-1--4-:R-:W-:Y:S01]  /*0e90*/  UCGABAR_ARV ;  /* 0x00000000000079c7 */ /* 0x012fe20008000000 */
[----:B------:R-:W-:Y:S05]  /*0ea0*/  BRA `(.L_x_16) ;  /* 0x0000000000047947 */ /* 0x000fea0003800000 */
.L_x_15:
[----:B-1--4-:R-:W-:Y:S01]  /*0eb0*/  NOP ;  /* 0x0000000000007918 */ /* 0x012fe20000000000 */
.L_x_16:
[----:B------:R-:W1:Y:S01]  /*0ec0*/  S2R R15, SR_CTAID.Y ;  /* 0x00000000000f7919 */ /* 0x000e620000002600 */
[----:B------:R-:W-:-:S05]  /*0ed0*/  CS2R.32 R91, SR_CgaSize ;  /* 0x00000000005b7805 */ /* 0x000fca0000008a00 */
[----:B------:R-:W-:-:S05]  /*0ee0*/  IMAD R91, R91, -0xa0, RZ ;  /* 0xffffff605b5b7824 */ /* 0x000fca00078e02ff */
[----:B---3--:R-:W-:-:S14]  /*0ef0*/  R2UR UR7, R91 ;  /* 0x000000005b0772ca */ /* 0x008fdc00000e0000 */
[----:B------:R-:W2:Y:S01]  /*0f00*/  LDCU UR7, c[0x0][UR7+0x2b4] ;  /* 0x00005680070777ac */ /* 0x000ea20008000800 */
[----:B------:R-:W-:-:S05]  /*0f10*/  CS2R.32 R0, SR_CgaSize ;  /* 0x0000000000007805 */ /* 0x000fca0000008a00 */
[----:B------:R-:W-:-:S06]  /*0f20*/  IMAD R0, R0, -0xa0, RZ ;  /* 0xffffff6000007824 */ /* 0x000fcc00078e02ff */
[----:B------:R-:W3:Y:S01]  /*0f30*/  LDC R0, c[0x0][R0+0x2a4] ;  /* 0x0000a90000007b82 */ /* 0x000ee20000000800 */
[----:B------:R-:W-:Y:S01]  /*0f40*/  PRMT R8, RZ, 0x7610, R8 ;  /* 0x00007610ff087816 */ /* 0x000fe20000000008 */
[----:B------:R-:W4:Y:S01]  /*0f50*/  S2R R9, SR_CTAID.X ;  /* 0x0000000000097919 */ /* 0x000f220000002500 */
[----:B------:R-:W-:-:S05]  /*0f60*/  CS2R.32 R91, SR_CgaSize ;  /* 0x00000000005b7805 */ /* 0x000fca0000008a00 */
[----:B------:R-:W-:-:S05]  /*0f70*/  IMAD R91, R91, -0xa0, RZ ;  /* 0xffffff605b5b7824 */ /* 0x000fca00078e02ff */
[----:B------:R-:W-:-:S14]  /*0f80*/  R2UR UR8, R91 ;  /* 0x000000005b0872ca */ /* 0x000fdc00000e0000 */
[----:B------:R-:W3:Y:S01]  /*0f90*/  LDCU UR8, c[0x0][UR8+0x2b0] ;  /* 0x00005600080877ac */ /* 0x000ee20008000800 */
[----:B------:R-:W-:Y:S01]  /*0fa0*/  UISETP.NE.AND UP2, UPT, UR10, 0x2, UPT ;  /* 0x000000020a00788c */ /* 0x000fe2000bf45270 */
[----:B------:R-:W2:Y:S01]  /*0fb0*/  LDC R11, c[0x0][0xb24] ;  /* 0x0002c900ff0b7b82 */ /* 0x000ea20000000800 */
[----:B------:R-:W-:-:S05]  /*0fc0*/  CS2R.32 R2, SR_CgaSize ;  /* 0x0000000000027805 */ /* 0x000fca0000008a00 */
[----:B------:R-:W-:-:S06]  /*0fd0*/  IMAD R2, R2, -0xa0, RZ ;  /* 0xffffff6002027824 */ /* 0x000fcc00078e02ff */
[----:B------:R-:W3:Y:S08]  /*0fe0*/  LDC R2, c[0x0][R2+0x2a0] ;  /* 0x0000a80002027b82 */ /* 0x000ef00000000800 */
[----:B------:R-:W3:Y:S01]  /*0ff0*/  LDC R40, c[0x0][0xb24] ;  /* 0x0002c900ff287b82 */ /* 0x000ee20000000800 */
[----:B-1----:R-:W-:-:S07]  /*1000*/  I2FP.F32.U32 R90, R15 ;  /* 0x0000000f005a7245 */ /* 0x002fce0000201000 */
[----:B------:R-:W1:Y:S01]  /*1010*/  S2UR UR36, SR_CTAID.Z ;  /* 0x00000000002479c3 */ /* 0x000e620000002700 */
[----:B--2---:R-:W-:Y:S01]  /*1020*/  ISETP.GE.AND P0, PT, R11, 0x1, PT ;  /* 0x000000010b00780c */ /* 0x004fe20003f06270 */
[----:B----4-:R-:W-:Y:S01]  /*1030*/  IMAD.MOV.U32 R14, RZ, RZ, R9 ;  /* 0x000000ffff0e7224 */ /* 0x010fe200078e0009 */
[----:B------:R-:W-:Y:S01]  /*1040*/  I2FP.F32.U32 R91, R9 ;  /* 0x00000009005b7245 */ /* 0x000fe20000201000 */
[----:B------:R-:W-:Y:S01]  /*1050*/  FMUL R90, R90, UR7 ;  /* 0x000000075a5a7c20 */ /* 0x000fe20008400000 */
[----:B------:R-:W2:Y:S03]  /*1060*/  LDCU UR7, c[0x0][0xb30] ;  /* 0x00016600ff0777ac */ /* 0x000ea60008000800 */
[----:B---3--:R-:W-:Y:S02]  /*1070*/  FMUL R91, R91, UR8 ;  /* 0x000000085b5b7c20 */ /* 0x008fe40008400000 */
[----:B------:R-:W3:Y:S08]  /*1080*/  F2I.U32.TRUNC.NTZ R90, R90 ;  /* 0x0000005a005a7305 */ /* 0x000ef0000020f000 */
[----:B------:R-:W4:Y:S01]  /*1090*/  F2I.U32.TRUNC.NTZ R91, R91 ;  /* 0x0000005b005b7305 */ /* 0x000f22000020f000 */
[----:B--2---:R-:W-:Y:S01]  /*10a0*/  UISETP.NE.AND UP3, UPT, UR7, 0x1, UPT ;  /* 0x000000010700788c */ /* 0x004fe2000bf65270 */
[----:B---3--:R-:W-:-:S05]  /*10b0*/  IADD3 R90, PT, PT, -R90, RZ, RZ ;  /* 0x000000ff5a5a7210 */ /* 0x008fca0007ffe1ff */
[----:B------:R-:W-:Y:S01]  /*10c0*/  IMAD R90, R0, R90, R15 ;  /* 0x0000005a005a7224 */ /* 0x000fe200078e020f */
[----:B------:R-:W-:Y:S01]  /*10d0*/  PRMT R0, RZ, 0x7610, R0 ;  /* 0x00007610ff007816 */ /* 0x000fe20000000000 */
[----:B----4-:R-:W-:-:S04]  /*10e0*/  IMAD.MOV R91, RZ, RZ, -R91 ;  /* 0x000000ffff5b7224 */ /* 0x010fc800078e0a5b */
[----:B------:R-:W-:Y:S01]  /*10f0*/  IMAD R91, R2, R91, R9 ;  /* 0x0000005b025b7224 */ /* 0x000fe200078e0209 */
[----:B-1----:R-:W-:Y:S06]  /*1100*/  BRA.U UP4, `(.L_x_17) ;  /* 0x0000000104247547 */ /* 0x002fec000b800000 */
[----:B------:R-:W-:Y:S01]  /*1110*/  ISETP.NE.AND P1, PT, R90, RZ, PT ;  /* 0x000000ff5a00720c */ /* 0x000fe20003f25270 */
[----:B------:R-:W-:Y:S01]  /*1120*/  IMAD.MOV.U32 R0, RZ, RZ, 0x3 ;  /* 0x00000003ff007424 */ /* 0x000fe200078e00ff */
[C---:B------:R-:W-:Y:S02]  /*1130*/  LOP3.LUT R2, R91.reuse, 0xfffffffe, RZ, 0xc0, !PT ;  /* 0xfffffffe5b027812 */ /* 0x040fe400078ec0ff */
[----:B------:R-:W-:Y:S02]  /*1140*/  ISETP.LT.U32.OR P1, PT, R91, 0x2, !P1 ;  /* 0x000000025b00780c */ /* 0x000fe40004f21470 */
[----:B------:R-:W-:Y:S02]  /*1150*/  SHF.L.U32 R0, R0, R2, RZ ;  /* 0x0000000200007219 */ /* 0x000fe400000006ff */
[----:B------:R-:W-:Y:S02]  /*1160*/  SEL R4, RZ, 0x1, !P1 ;  /* 0x00000001ff047807 */ /* 0x000fe40004800000 */
[----:B------:R-:W-:-:S05]  /*1170*/  SEL R3, RZ, 0x2, !P1 ;  /* 0x00000002ff037807 */ /* 0x000fca0004800000 */
[----:B------:R-:W-:-:S05]  /*1180*/  IMAD.IADD R3, R4, 0x1, R3 ;  /* 0x0000000104037824 */ /* 0x000fca00078e0203 */
[----:B------:R-:W-:Y:S02]  /*1190*/  PRMT R8, R3, 0x7610, R8 ;  /* 0x0000761003087816 */ /* 0x000fe40000000008 */
.L_x_17:
[----:B------:R-:W-:Y:S05]  /*11a0*/  @!P0 BRA `(.L_x_18) ;  /* 0x0000000000b88947 */ /* 0x000fea0003800000 */
[----:B------:R-:W1:Y:S01]  /*11b0*/  LDC.64 R4, c[0x0][0xb18] ;  /* 0x0002c600ff047b82 */ /* 0x000e620000000a00 */
[----:B------:R-:W-:-:S07]  /*11c0*/  ISETP.NE.AND P0, PT, R11, 0x1, PT ;  /* 0x000000010b00780c */ /* 0x000fce0003f05270 */
[----:B------:R-:W2:Y:S08]  /*11d0*/  LDC R14, c[0x0][0xb0c] ;  /* 0x0002c300ff0e7b82 */ /* 0x000eb00000000800 */
[----:B------:R-:W3:Y:S08]  /*11e0*/  LDC R16, c[0x0][0x370] ;  /* 0x0000dc00ff107b82 */ /* 0x000ef00000000800 */
[----:B------:R-:W4:Y:S01]  /*11f0*/  LDC R13, c[0x0][0x374] ;  /* 0x0000dd00ff0d7b82 */ /* 0x000f220000000800 */
[----:B-1----:R-:W-:-:S07]  /*1200*/  ISETP.NE.AND P1, PT, R4, 0x1, PT ;  /* 0x000000010400780c */ /* 0x002fce0003f25270 */
[----:B------:R-:W3:Y:S01]  /*1210*/  LDC.64 R6, c[0x0][0xb10] ;  /* 0x0002c400ff067b82 */ /* 0x000ee20000000a00 */
[----:B--2---:R-:W-:-:S07]  /*1220*/  ISETP.NE.AND P2, PT, R14, 0x1, PT ;  /* 0x000000010e00780c */ /* 0x004fce0003f45270 */
[----:B------:R-:W1:Y:S08]  /*1230*/  LDC R12, c[0x0][0xb20] ;  /* 0x0002c800ff0c7b82 */ /* 0x000e700000000800 */
[----:B------:R-:W2:Y:S01]  /*1240*/  LDC.64 R2, c[0x0][0xb28] ;  /* 0x0002ca00ff027b82 */ /* 0x000ea20000000a00 */
[----:B----4-:R-:W-:-:S04]  /*1250*/  IMAD.HI.U32 R17, R13, R5, RZ ;  /* 0x000000050d117227 */ /* 0x010fc800078e00ff */
[----:B------:R-:W-:-:S04]  /*1260*/  IMAD.HI.U32 R5, R15, R5, RZ ;  /* 0x000000050f057227 */ /* 0x000fc800078e00ff */
[----:B---3--:R-:W-:-:S05]  /*1270*/  IMAD.HI.U32 R18, R16, R6, RZ ;  /* 0x0000000610127227 */ /* 0x008fca00078e00ff */
[-C--:B------:R-:W-:Y:S01]  /*1280*/  @P2 SHF.R.U32.HI R16, RZ, R7.reuse, R18 ;  /* 0x00000007ff102219 */ /* 0x080fe20000011612 */
[----:B------:R-:W-:Y:S01]  /*1290*/  IMAD.HI.U32 R18, R9, R6, RZ ;  /* 0x0000000609127227 */ /* 0x000fe200078e00ff */
[-C--:B-1----:R-:W-:Y:S02]  /*12a0*/  @P1 SHF.R.U32.HI R13, RZ, R12.reuse, R17 ;  /* 0x0000000cff0d1219 */ /* 0x082fe40000011611 */
[----:B------:R-:W-:Y:S02]  /*12b0*/  SHF.R.U32.HI R5, RZ, R12, R5 ;  /* 0x0000000cff057219 */ /* 0x000fe40000011605 */
[----:B------:R-:W-:Y:S02]  /*12c0*/  SHF.R.U32.HI R18, RZ, R7, R18 ;  /* 0x00000007ff127219 */ /* 0x000fe40000011612 */
[----:B------:R-:W-:Y:S01]  /*12d0*/  SEL R5, R15, R5, !P1 ;  /* 0x000000050f057207 */ /* 0x000fe20004800000 */
[----:B--2---:R-:W-:Y:S01]  /*12e0*/  IMAD.HI.U32 R17, R13, R2, RZ ;  /* 0x000000020d117227 */ /* 0x004fe200078e00ff */
[----:B------:R-:W-:-:S03]  /*12f0*/  SEL R18, R9, R18, !P2 ;  /* 0x0000001209127207 */ /* 0x000fc60005000000 */
[----:B------:R-:W-:Y:S01]  /*1300*/  IMAD.HI.U32 R6, R16, R2, RZ ;  /* 0x0000000210067227 */ /* 0x000fe200078e00ff */
[----:B------:R-:W-:-:S04]  /*1310*/  @P0 SHF.R.U32.HI R13, RZ, R3, R17 ;  /* 0x00000003ff0d0219 */ /* 0x000fc80000011611 */
[----:B------:R-:W-:Y:S01]  /*1320*/  @P0 SHF.R.U32.HI R16, RZ, R3, R6 ;  /* 0x00000003ff100219 */ /* 0x000fe20000011606 */
[----:B------:R-:W-:-:S04]  /*1330*/  IMAD R13, R13, R11, RZ ;  /* 0x0000000b0d0d7224 */ /* 0x000fc800078e02ff */
[----:B------:R-:W-:Y:S01]  /*1340*/  IMAD R6, R16, R11, RZ ;  /* 0x0000000b10067224 */ /* 0x000fe200078e02ff */
[----:B------:R-:W-:-:S04]  /*1350*/  ISETP.GE.AND P1, PT, R5, R13, PT ;  /* 0x0000000d0500720c */ /* 0x000fc80003f26270 */
[----:B------:R-:W-:Y:S01]  /*1360*/  ISETP.GE.OR P1, PT, R18, R6, P1 ;  /* 0x000000061200720c */ /* 0x000fe20000f26670 */
[----:B------:R-:W-:-:S05]  /*1370*/  IMAD.HI.U32 R6, R5, R2, RZ ;  /* 0x0000000205067227 */ /* 0x000fca00078e00ff */
[----:B------:R-:W-:-:S04]  /*1380*/  SHF.R.U32.HI R6, RZ, R3, R6 ;  /* 0x00000003ff067219 */ /* 0x000fc80000011606 */
[----:B------:R-:W-:-:S03]  /*1390*/  SEL R6, R5, R6, !P0 ;  /* 0x0000000605067207 */ /* 0x000fc60004000000 */
[----:B------:R-:W-:Y:S01]  /*13a0*/  @!P1 IMAD.HI.U32 R7, R18, R2, RZ ;  /* 0x0000000212079227 */ /* 0x000fe200078e00ff */
[----:B------:R-:W-:-:S04]  /*13b0*/  IADD3 R2, PT, PT, -R6, RZ, RZ ;  /* 0x000000ff06027210 */ /* 0x000fc80007ffe1ff */
[----:B------:R-:W-:Y:S01]  /*13c0*/  @!P1 SHF.R.U32.HI R3, RZ, R3, R7 ;  /* 0x00000003ff039219 */ /* 0x000fe20000011607 */
[----:B------:R-:W-:Y:S01]  /*13d0*/  IMAD R2, R11, R2, R5 ;  /* 0x000000020b027224 */ /* 0x000fe200078e0205 */
[----:B------:R-:W-:Y:S02]  /*13e0*/  IADD3 R7, PT, PT, -R5, RZ, RZ ;  /* 0x000000ff05077210 */ /* 0x000fe40007ffe1ff */
[----:B------:R-:W-:-:S03]  /*13f0*/  @!P1 SEL R3, R18, R3, !P0 ;  /* 0x0000000312039207 */ /* 0x000fc60004000000 */
[----:B------:R-:W-:Y:S02]  /*1400*/  IMAD R7, R4, R7, R15 ;  /* 0x0000000704077224 */ /* 0x000fe400078e020f */
[--C-:B------:R-:W-:Y:S02]  /*1410*/  @!P1 IMAD.IADD R6, R6, 0x1, -R3.reuse ;  /* 0x0000000106069824 */ /* 0x100fe400078e0a03 */
[----:B------:R-:W-:Y:S01]  /*1420*/  @!P1 IMAD R3, R2, R16, R3 ;  /* 0x0000001002039224 */ /* 0x000fe200078e0203 */
[----:B------:R-:W-:Y:S01]  /*1430*/  IADD3 R2, PT, PT, -R18, RZ, RZ ;  /* 0x000000ff12027210 */ /* 0x000fe20007ffe1ff */
[----:B------:R-:W-:Y:S02]  /*1440*/  @!P1 IMAD R5, R6, R11, R18 ;  /* 0x0000000b06059224 */ /* 0x000fe400078e0212 */
[----:B------:R-:W-:Y:S02]  /*1450*/  @!P1 IMAD.MOV.U32 R18, RZ, RZ, R3 ;  /* 0x000000ffff129224 */ /* 0x000fe400078e0003 */
[----:B------:R-:W-:-:S02]  /*1460*/  IMAD R2, R14, R2, R9 ;  /* 0x000000020e027224 */ /* 0x000fc400078e0209 */
[----:B------:R-:W-:Y:S02]  /*1470*/  IMAD R15, R5, R4, R7 ;  /* 0x00000004050f7224 */ /* 0x000fe400078e0207 */
[----:B------:R-:W-:Y:S02]  /*1480*/  IMAD R14, R18, R14, R2 ;  /* 0x0000000e120e7224 */ /* 0x000fe400078e0202 */
.L_x_18:
[----:B------:R-:W-:Y:S05]  /*1490*/  BRA.U UP3, `(.L_x_19) ;  /* 0x0000000103407547 */ /* 0x000fea000b800000 */
[----:B------:R-:W1:Y:S08]  /*14a0*/  LDC.64 R4, c[0x0][0xb10] ;  /* 0x0002c400ff047b82 */ /* 0x000e700000000a00 */
[----:B------:R-:W2:Y:S08]  /*14b0*/  LDC.64 R2, c[0x0][0xb18] ;  /* 0x0002c600ff027b82 */ /* 0x000eb00000000a00 */
[----:B------:R-:W3:Y:S08]  /*14c0*/  LDC R6, c[0x0][0xb20] ;  /* 0x0002c800ff067b82 */ /* 0x000ef00000000800 */
[----:B------:R-:W4:Y:S01]  /*14d0*/  LDC R7, c[0x0][0xb0c] ;  /* 0x0002c300ff077b82 */ /* 0x000f220000000800 */
[----:B-1----:R-:W-:-:S05]  /*14e0*/  IMAD.HI.U32 R4, R14, R4, RZ ;  /* 0x000000040e047227 */ /* 0x002fca00078e00ff */
[----:B------:R-:W-:Y:S01]  /*14f0*/  SHF.R.U32.HI R4, RZ, R5, R4 ;  /* 0x00000005ff047219 */ /* 0x000fe20000011604 */
[----:B--2---:R-:W-:Y:S01]  /*1500*/  IMAD.HI.U32 R3, R15, R3, RZ ;  /* 0x000000030f037227 */ /* 0x004fe200078e00ff */
[----:B------:R-:W-:-:S04]  /*1510*/  ISETP.NE.AND P0, PT, R2, 0x1, PT ;  /* 0x000000010200780c */ /* 0x000fc80003f05270 */
[----:B---3--:R-:W-:-:S04]  /*1520*/  SHF.R.U32.HI R3, RZ, R6, R3 ;  /* 0x00000006ff037219 */ /* 0x008fc80000011603 */
[----:B------:R-:W-:Y:S02]  /*1530*/  SEL R3, R15, R3, !P0 ;  /* 0x000000030f037207 */ /* 0x000fe40004000000 */
[----:B----4-:R-:W-:-:S04]  /*1540*/  ISETP.NE.AND P1, PT, R7, 0x1, PT ;  /* 0x000000010700780c */ /* 0x010fc80003f25270 */
[----:B------:R-:W-:-:S05]  /*1550*/  SEL R5, R14, R4, !P1 ;  /* 0x000000040e057207 */ /* 0x000fca0004800000 */
[----:B------:R-:W-:Y:S02]  /*1560*/  IMAD.IADD R4, R3, 0x1, -R5 ;  /* 0x0000000103047824 */ /* 0x000fe400078e0a05 */
[----:B------:R-:W-:Y:S02]  /*1570*/  IMAD.IADD R3, R5, 0x1, -R3 ;  /* 0x0000000105037824 */ /* 0x000fe400078e0a03 */
[----:B------:R-:W-:Y:S02]  /*1580*/  IMAD R14, R4, R7, R14 ;  /* 0x00000007040e7224 */ /* 0x000fe400078e020e */
[----:B------:R-:W-:Y:S02]  /*1590*/  IMAD R15, R3, R2, R15 ;  /* 0x00000002030f7224 */ /* 0x000fe400078e020f */
.L_x_19:
[----:B------:R-:W-:Y:S05]  /*15a0*/  BRA.U !UP1, `(.L_x_20) ;  /* 0x00000001090c7547 */ /* 0x000fea000b800000 */
[----:B------:R-:W-:Y:S01]  /*15b0*/  UCGABAR_WAIT ;  /* 0x0000000000007dc7 */ /* 0x000fe20008000000 */
[----:B------:R-:W-:Y:S01]  /*15c0*/  CCTL.IVALL ;  /* 0x00000000ff00798f */ /* 0x000fe20002000000 */
[----:B------:R-:W-:Y:S05]  /*15d0*/  BRA `(.L_x_21) ;  /* 0x0000000000047947 */ /* 0x000fea0003800000 */
.L_x_20:
[----:B------:R-:W-:Y:S06]  /*15e0*/  BAR.SYNC.DEFER_BLOCKING 0x0 ;  /* 0x0000000000007b1d */ /* 0x000fec0000010000 */
.L_x_21:
[----:B------:R-:W-:Y:S05]  /*15f0*/  BRA.U UP2, `(.L_x_22) ;  /* 0x0000001502447547 */ /* 0x000fea000b800000 */
[----:B------:R-:W1:Y:S01]  /*1600*/  LDCU UR4, c[0x0][0x38c] ;  /* 0x00007180ff0477ac */ /* 0x000e620008000800 */
[----:B------:R-:W2:Y:S01]  /*1610*/  LDC R8, c[0x0][0x370] ;  /* 0x0000dc00ff087b82 */ /* 0x000ea20000000800 */
[C---:B------:R-:W-:Y:S01]  /*1620*/  IMAD.SHL.U32 R19, R9.reuse, 0x40, RZ ;  /* 0x0000004009137824 */ /* 0x040fe200078e00ff */
[----:B------:R-:W-:Y:S01]  /*1630*/  PLOP3.LUT P1, PT, PT, PT, UP5, 0x80, 0x8 ;  /* 0x000000000008781c */ /* 0x000fe20003f2f058 */
[----:B------:R-:W-:Y:S01]  /*1640*/  UISETP.NE.AND UP1, UPT, UR10, URZ, UPT ;  /* 0x000000ff0a00728c */ /* 0x000fe2000bf25270 */
[----:B------:R-:W-:Y:S01]  /*1650*/  ISETP.NE.AND P4, PT, R10, RZ, P5 ;  /* 0x000000ff0a00720c */ /* 0x000fe20002f85270 */
[----:B------:R-:W-:Y:S01]  /*1660*/  IMAD.SHL.U32 R18, R9, 0x80, RZ ;  /* 0x0000008009127824 */ /* 0x000fe200078e00ff */
[----:B------:R-:W-:Y:S01]  /*1670*/  PLOP3.LUT P1, PT, P1, PT, PT, 0x8, 0x80 ;  /* 0x000000000080781c */ /* 0x000fe20000f2e170 */
[----:B------:R-:W-:Y:S01]  /*1680*/  IMAD.MOV.U32 R17, RZ, RZ, 0x1 ;  /* 0x00000001ff117424 */ /* 0x000fe200078e00ff */
[----:B------:R-:W3:Y:S01]  /*1690*/  LDC R0, c[0x0][0x374] ;  /* 0x0000dd00ff007b82 */ /* 0x000ee20000000800 */
[----:B------:R-:W-:Y:S01]  /*16a0*/  IMAD.MOV.U32 R16, RZ, RZ, RZ ;  /* 0x000000ffff107224 */ /* 0x000fe200078e00ff */
[----:B------:R-:W-:Y:S01]  /*16b0*/  CS2R R12, SRZ ;  /* 0x00000000000c7805 */ /* 0x000fe2000001ff00 */
[----:B------:R-:W-:Y:S01]  /*16c0*/  IMAD.MOV.U32 R11, RZ, RZ, 0x1 ;  /* 0x00000001ff0b7424 */ /* 0x000fe200078e00ff */
[----:B------:R-:W-:Y:S01]  /*16d0*/  LOP3.LUT R19, R19, 0x40, RZ, 0xc0, !PT ;  /* 0x0000004013137812 */ /* 0x000fe200078ec0ff */
[----:B------:R-:W4:Y:S01]  /*16e0*/  LDCU.64 UR14, c[0x0][0x348] ;  /* 0x00006900ff0e77ac */ /* 0x000f220008000a00 */
[----:B-1----:R-:W-:-:S02]  /*16f0*/  UIADD3 UR5, UPT, UPT, UR4, 0x3f, URZ ;  /* 0x0000003f04057890 */ /* 0x002fc4000fffe0ff */
[----:B------:R-:W-:Y:S02]  /*1700*/  USEL UR22, UR6, 0x2, UP1 ;  /* 0x0000000206167887 */ /* 0x000fe40008800000 */
[----:B------:R-:W-:Y:S01]  /*1710*/  USHF.R.S32.HI UR7, URZ, 0x1f, UR5 ;  /* 0x0000001fff077899 */ /* 0x000fe20008011405 */
[----:B------:R-:W-:-:S03]  /*1720*/  UMOV UR23, URZ ;  /* 0x000000ff00177c82 */ /* 0x000fc60008000000 */
[----:B------:R-:W-:Y:S02]  /*1730*/  ULEA.HI UR7, UR7, UR5, URZ, 0x6 ;  /* 0x0000000507077291 */ /* 0x000fe4000f8f30ff */
[----:B------:R-:W-:Y:S02]  /*1740*/  UIADD3 UR5, UPT, UPT, UR4, -0x1, URZ ;  /* 0xffffffff04057890 */ /* 0x000fe4000fffe0ff */
[----:B------:R-:W-:Y:S02]  /*1750*/  USHF.R.S32.HI UR7, URZ, 0x6, UR7 ;  /* 0x00000006ff077899 */ /* 0x000fe40008011407 */
[----:B------:R-:W-:Y:S02]  /*1760*/  UISETP.GE.U32.AND UP2, UPT, UR5, -0x7f, UPT ;  /* 0xffffff810500788c */ /* 0x000fe4000bf46070 */
[----:B------:R-:W-:Y:S02]  /*1770*/  UISETP.LT.U32.AND UP0, UPT, UR7, 0x8, UPT ;  /* 0x000000080700788c */ /* 0x000fe4000bf01070 */
[----:B------:R-:W-:-:S02]  /*1780*/  UIADD3 UR4, UPT, UPT, UR4, 0x7e, URZ ;  /* 0x0000007e04047890 */ /* 0x000fc4000fffe0ff */
[----:B------:R-:W-:-:S04]  /*1790*/  USEL UR5, UR7, 0x8, UP0 ;  /* 0x0000000807057887 */ /* 0x000fc80008000000 */
[----:B------:R-:W-:Y:S02]  /*17a0*/  UIADD3 UR21, UPT, UPT, UR5, -0x1, URZ ;  /* 0xffffffff05157890 */ /* 0x000fe4000fffe0ff */
[----:B------:R-:W-:Y:S02]  /*17b0*/  @UP2 UIADD3 UR21, UPT, UPT, UR5, URZ, URZ ;  /* 0x000000ff05152290 */ /* 0x000fe4000fffe0ff */
[----:B------:R-:W-:Y:S02]  /*17c0*/  UIADD3 UR24, UPT, UPT, UR7, -UR5, URZ ;  /* 0x8000000507187290 */ /* 0x000fe4000fffe0ff */
[----:B------:R-:W-:Y:S02]  /*17d0*/  UIADD3 UR13, UPT, UPT, UR21, 0x1, URZ ;  /* 0x00000001150d7890 */ /* 0x000fe4000fffe0ff */
[----:B--2-4-:R-:W-:-:S12]  /*17e0*/  UIADD3 UR21, UPT, UPT, -UR21, URZ, URZ ;  /* 0x000000ff15157290 */ /* 0x014fd8000fffe1ff */
.L_x_42:
[----:B------:R-:W-:Y:S01]  /*17f0*/  UISETP.NE.AND UP0, UPT, UR37, URZ, UPT ;  /* 0x000000ff2500728c */ /* 0x000fe2000bf05270 */
[----:B------:R-:W1:Y:S08]  /*1800*/  S2UR UR37, SR_CgaCtaId ;  /* 0x00000000002579c3 */ /* 0x000e700000008800 */
[----:B------:R-:W-:Y:S05]  /*1810*/  BRA.U UP0, `(.L_x_23) ;  /* 0x0000000100347547 */ /* 0x000fea000b800000 */
[----:B------:R-:W2:Y:S01]  /*1820*/  S2R R2, SR_CgaCtaId ;  /* 0x0000000000027919 */ /* 0x000ea20000008800 */
[----:B------:R-:W-:-:S04]  /*1830*/  MOV R3, 0x400 ;  /* 0x0000040000037802 */ /* 0x000fc80000000f00 */
[----:B--2---:R-:W-:Y:S02]  /*1840*/  LEA R2, R2, R3, 0x18 ;  /* 0x0000000302027211 */ /* 0x004fe400078ec0ff */
[----:B------:R-:W-:-:S03]  /*1850*/  SHF.L.U32 R3, R11, 0x1f, RZ ;  /* 0x0000001f0b037819 */ /* 0x000fc600000006ff */
[----:B------:R-:W-:-:S04]  /*1860*/  IMAD R2, R12, 0x8, R2 ;  /* 0x000000080c027824 */ /* 0x000fc800078e0202 */
[----:B------:R-:W2:Y:S02]  /*1870*/  SYNCS.PHASECHK.TRANS64.TRYWAIT P0, [R2+URZ+0x140], R3 ;  /* 0x00014003020075a7 */ /* 0x000ea400080011ff */
[----:B--2---:R-:W-:Y:S05]  /*1880*/  @!P0 BRA `(.L_x_24) ;  /* 0x0000007c00a48947 */ /* 0x004fea0003800000 */
.L_x_153:
[----:B------:R-:W-:Y:S01]  /*1890*/  VIADD R12, R12, 0x1 ;  /* 0x000000010c0c7836 */ /* 0x000fe20000000000 */
[----:B------:R2:W-:Y:S04]  /*18a0*/  SYNCS.ARRIVE.TRANS64.A1T0 RZ, [R2+URZ+0x130], RZ ;  /* 0x000130ff02ff79a7 */ /* 0x0005e800081000ff */
[----:B------:R-:W-:-:S04]  /*18b0*/  ISETP.NE.AND P0, PT, R12, 0x2, PT ;  /* 0x000000020c00780c */ /* 0x000fc80003f05270 */
[----:B------:R-:W-:Y:S02]  /*18c0*/  SEL R12, R12, RZ, P0 ;  /* 0x000000ff0c0c7207 */ /* 0x000fe40000000000 */
[----:B--2---:R-:W-:-:S04]  /*18d0*/  SEL R2, RZ, 0x1, P0 ;  /* 0x00000001ff027807 */ /* 0x004fc80000000000 */
[----:B------:R-:W-:-:S07]  /*18e0*/  LOP3.LUT R11, R11, R2, RZ, 0x3c, !PT ;  /* 0x000000020b0b7212 */ /* 0x000fce00078e3cff */
.L_x_23:
[----:B------:R-:W-:Y:S01]  /*18f0*/  UMOV UR6, 0x400 ;  /* 0x0000040000067882 */ /* 0x000fe20000000000 */
[----:B------:R-:W-:Y:S01]  /*1900*/  SHF.L.U32 R2, R17, 0x1f, RZ ;  /* 0x0000001f11027819 */ /* 0x000fe200000006ff */
[----:B-1----:R-:W-:Y:S01]  /*1910*/  ULEA UR6, UR37, UR6, 0x18 ;  /* 0x0000000625067291 */ /* 0x002fe2000f8ec0ff */
[----:B------:R-:W-:Y:S01]  /*1920*/  R2UR UR35, R18 ;  /* 0x00000000122372ca */ /* 0x000fe200000e0000 */
[----:B------:R-:W-:Y:S01]  /*1930*/  UISETP.GE.U32.AND UP0, UPT, UR4, 0x7f, UPT ;  /* 0x0000007f0400788c */ /* 0x000fe2000bf06070 */
[----:B------:R-:W-:Y:S01]  /*1940*/  R2UR UR11, R19 ;  /* 0x00000000130b72ca */ /* 0x000fe200000e0000 */
[----:B------:R-:W-:Y:S01]  /*1950*/  ULEA UR8, UR23, UR6, 0x3 ;  /* 0x0000000617087291 */ /* 0x000fe2000f8e18ff */
[----:B------:R-:W-:-:S08]  /*1960*/  UMOV UR25, URZ ;  /* 0x000000ff00197c82 */ /* 0x000fd00008000000 */
[----:B------:R1:W2:Y:S01]  /*1970*/  SYNCS.PHASECHK.TRANS64.TRYWAIT P0, [UR8+0x40], R2 ;  /* 0x00004002ff0075a7 */ /* 0x0002a20008001108 */
[----:B------:R-:W-:-:S13]  /*1980*/  R2UR UR8, R15 ;  /* 0x000000000f0872ca */ /* 0x000fda00000e0000 */
[----:B------:R-:W-:Y:S01]  /*1990*/  ULEA UR11, UR8, UR11, 0x7 ;  /* 0x0000000b080b7291 */ /* 0x000fe2000f8e38ff */
[----:B-1----:R-:W-:-:S05]  /*19a0*/  LEA.HI R2, R14, R14, RZ, 0x1 ;  /* 0x0000000e0e027211 */ /* 0x002fca00078f08ff */
[----:B------:R-:W-:-:S05]  /*19b0*/  IMAD.SHL.U32 R2, R2, 0x80, RZ ;  /* 0x0000008002027824 */ /* 0x000fca00078e00ff */
[----:B------:R-:W-:-:S04]  /*19c0*/  LOP3.LUT R2, R2, 0xffffff00, RZ, 0xc0, !PT ;  /* 0xffffff0002027812 */ /* 0x000fc800078ec0ff */
[----:B------:R-:W-:-:S13]  /*19d0*/  R2UR UR9, R2 ;  /* 0x00000000020972ca */ /* 0x000fda00000e0000 */
[----:B------:R-:W-:Y:S01]  /*19e0*/  ULOP3.LUT UR35, UR9, 0x80, UR35, 0xf8, !UPT ;  /* 0x0000008009237892 */ /* 0x000fe2000f8ef823 */
[----:B------:R-:W-:Y:S11]  /*19f0*/  BRA.U !UP0, `(.L_x_25) ;  /* 0x0000000108c07547 */ /* 0x000ff6000b800000 */
[----:B------:R-:W-:Y:S01]  /*1a00*/  UMOV UR16, UR21 ;  /* 0x0000001500107c82 */ /* 0x000fe20008000000 */
[----:B------:R-:W-:Y:S01]  /*1a10*/  UMOV UR17, UR23 ;  /* 0x0000001700117c82 */ /* 0x000fe20008000000 */
[----:B------:R-:W-:-:S05]  /*1a20*/  UMOV UR34, URZ ;  /* 0x000000ff00227c82 */ /* 0x000fca0008000000 */
.L_x_31:
[----:B------:R-:W-:Y:S01]  /*1a30*/  ULEA UR33, UR17, UR6, 0x3 ;  /* 0x0000000611217291 */ /* 0x000fe2000f8e18ff */
[----:B------:R-:W-:Y:S01]  /*1a40*/  @P5 MOV R3, 0xc000 ;  /* 0x0000c00000035802 */ /* 0x000fe20000000f00 */
[----:B-12-4-:R-:W-:Y:S10]  /*1a50*/  @P0 BRA `(.L_x_26) ;  /* 0x00000000000c0947 */ /* 0x016ff40003800000 */
[----:B------:R-:W-:-:S04]  /*1a60*/  SHF.L.U32 R4, R17, 0x1f, RZ ;  /* 0x0000001f11047819 */ /* 0x000fc800000006ff */
[----:B------:R-:W1:Y:S02]  /*1a70*/  SYNCS.PHASECHK.TRANS64.TRYWAIT P0, [UR33+0x40], R4 ;  /* 0x00004004ff0075a7 */ /* 0x000e640008001121 */
[----:B-1----:R-:W-:Y:S05]  /*1a80*/  @!P0 BRA `(.L_x_27) ;  /* 0x0000007c00388947 */ /* 0x002fea0003800000 */
.L_x_26:
[----:B------:R2:W-:Y:S01]  /*1a90*/  @P5 SYNCS.ARRIVE.TRANS64 RZ, [UR33], R3 ;  /* 0x00000003ffff59a7 */ /* 0x0005e20008000021 */
[----:B------:R-:W-:Y:S02]  /*1aa0*/  ULOP3.LUT UR8, UR22, 0x2, URZ, 0xfc, !UPT ;  /* 0x0000000216087892 */ /* 0x000fe4000f8efcff */
[----:B------:R-:W-:Y:S02]  /*1ab0*/  UIADD3 UR16, UPT, UPT, UR16, 0x1, URZ ;  /* 0x0000000110107890 */ /* 0x000fe4000fffe0ff */
[----:B------:R-:W-:Y:S02]  /*1ac0*/  UISETP.NE.AND UP0, UPT, UR8, 0x2, UPT ;  /* 0x000000020800788c */ /* 0x000fe4000bf05270 */
[----:B------:R-:W-:-:S07]  /*1ad0*/  UISETP.NE.AND UP2, UPT, UR16, 0x1, UPT ;  /* 0x000000011000788c */ /* 0x000fce000bf45270 */
[----:B------:R-:W-:Y:S05]  /*1ae0*/  BRA.U UP0, `(.L_x_28) ;  /* 0x0000000100047547 */ /* 0x000fea000b800000 */
[----:B------:R-:W-:Y:S05]  /*1af0*/  BPT.TRAP 0x1 ;  /* 0x000000040000795c */ /* 0x000fea0000300000 */
.L_x_28:
[----:B------:R-:W-:Y:S04]  /*1b00*/  BSSY.RECONVERGENT B0, `(.L_x_29) ;  /* 0x0000003000007945 */ /* 0x000fe80003800200 */
[----:B------:R-:W-:Y:S05]  /*1b10*/  @!P4 BRA `(.L_x_30) ;  /* 0x000000000004c947 */ /* 0x000fea0003800000 */
[----:B------:R-:W-:Y:S05]  /*1b20*/  BPT.TRAP 0x1 ;  /* 0x000000040000795c */ /* 0x000fea0000300000 */
.L_x_30:
[----:B------:R-:W-:Y:S05]  /*1b30*/  BSYNC.RECONVERGENT B0 ;  /* 0x0000000000007941 */ /* 0x000fea0003800200 */
.L_x_29:
[----:B------:R-:W-:Y:S02]  /*1b40*/  UIADD3 UR23, UPT, UPT, UR17, 0x1, URZ ;  /* 0x0000000111177890 */ /* 0x000fe4000fffe0ff */
[----:B------:R-:W-:Y:S02]  /*1b50*/  ULEA UR32, UR17, UR6, 0xe ;  /* 0x0000000611207291 */ /* 0x000fe4000f8e70ff */
[----:B------:R-:W-:Y:S02]  /*1b60*/  UISETP.NE.AND UP0, UPT, UR23, 0x8, UPT ;  /* 0x000000081700788c */ /* 0x000fe4000bf05270 */
[----:B------:R-:W-:Y:S02]  /*1b70*/  UIADD3 UR28, UP1, UPT, UR14, 0x80, URZ ;  /* 0x000000800e1c7890 */ /* 0x000fe4000ff3e0ff */
[----:B------:R-:W-:Y:S02]  /*1b80*/  USEL UR9, URZ, 0x1, UP0 ;  /* 0x00000001ff097887 */ /* 0x000fe40008000000 */
[----:B------:R-:W-:-:S02]  /*1b90*/  USEL UR23, UR23, URZ, UP0 ;  /* 0x000000ff17177287 */ /* 0x000fc40008000000 */
[----:B------:R-:W-:Y:S02]  /*1ba0*/  UIADD3 UR26, UP0, UPT, UR14, 0x180, URZ ;  /* 0x000001800e1a7890 */ /* 0x000fe4000ff1e0ff */
[----:B------:R-:W-:Y:S01]  /*1bb0*/  ULEA UR8, UR23, UR6, 0x3 ;  /* 0x0000000617087291 */ /* 0x000fe2000f8e18ff */
[----:B------:R-:W-:Y:S01]  /*1bc0*/  LOP3.LUT R17, R17, UR9, RZ, 0x3c, !PT ;  /* 0x0000000911117c12 */ /* 0x000fe2000f8e3cff */
[----:B------:R-:W-:Y:S02]  /*1bd0*/  ULOP3.LUT UR33, UR33, 0xfefffff8, URZ, 0xc0, !UPT ;  /* 0xfefffff821217892 */ /* 0x000fe4000f8ec0ff */
[----:B------:R-:W-:Y:S01]  /*1be0*/  UIADD3.X UR29, UPT, UPT, URZ, UR15, URZ, UP1, !UPT ;  /* 0x0000000fff1d7290 */ /* 0x000fe20008ffe4ff */
[----:B-1----:R-:W-:Y:S01]  /*1bf0*/  SHF.L.U32 R2, R17, 0x1f, RZ ;  /* 0x0000001f11027819 */ /* 0x002fe200000006ff */
[----:B------:R-:W-:Y:S02]  /*1c00*/  UIADD3 UR32, UPT, UPT, UR32, 0x8400, URZ ;  /* 0x0000840020207890 */ /* 0x000fe4000fffe0ff */
[----:B------:R-:W-:Y:S01]  /*1c10*/  UIADD3.X UR27, UPT, UPT, URZ, UR15, URZ, UP0, !UPT ;  /* 0x0000000fff1b7290 */ /* 0x000fe200087fe4ff */
[----:B------:R1:W4:Y:S01]  /*1c20*/  SYNCS.PHASECHK.TRANS64.TRYWAIT P0, [UR8+0x40], R2 ;  /* 0x00004002ff0075a7 */ /* 0x0003220008001108 */
[----:B------:R-:W-:Y:S01]  /*1c30*/  ULEA UR8, UR17, UR6, 0xd ;  /* 0x0000000611087291 */ /* 0x000fe2000f8e68ff */
[----:B------:R-:W-:Y:S01]  /*1c40*/  UMOV UR18, 0x0 ;  /* 0x0000000000127882 */ /* 0x000fe20000000000 */
[----:B------:R-:W-:-:S02]  /*1c50*/  UMOV UR19, 0x10000000 ;  /* 0x1000000000137882 */ /* 0x000fc40000000000 */
[----:B------:R-:W-:Y:S01]  /*1c60*/  UIADD3 UR8, UPT, UPT, UR8, 0x28400, URZ ;  /* 0x0002840008087890 */ /* 0x000fe2000fffe0ff */
[----:B------:R2:W-:Y:S01]  /*1c70*/  UTMALDG.3D.2CTA [UR32], [UR28], desc[UR18] ;  /* 0x000012201c0075b4 */ /* 0x0005e20008211000 */
[----:B------:R-:W-:Y:S01]  /*1c80*/  UMOV UR10, UR34 ;  /* 0x00000022000a7c82 */ /* 0x000fe20008000000 */
[----:B------:R-:W-:Y:S01]  /*1c90*/  UMOV UR12, UR36 ;  /* 0x00000024000c7c82 */ /* 0x000fe20008000000 */
[----:B------:R-:W-:Y:S01]  /*1ca0*/  UMOV UR9, UR33 ;  /* 0x0000002100097c82 */ /* 0x000fe20008000000 */
[----:B------:R-:W-:Y:S01]  /*1cb0*/  UMOV UR25, UR13 ;  /* 0x0000000d00197c82 */ /* 0x000fe20008000000 */
[----:B------:R-:W-:-:S03]  /*1cc0*/  UMOV UR17, UR23 ;  /* 0x0000001700117c82 */ /* 0x000fc60008000000 */
[----:B------:R1:W-:Y:S01]  /*1cd0*/  UTMALDG.3D.2CTA [UR8], [UR26], desc[UR18] ;  /* 0x000012081a0075b4 */ /* 0x0003e20008211000 */
[----:B--2---:R-:W-:Y:S01]  /*1ce0*/  UIADD3 UR34, UPT, UPT, UR34, 0x40, URZ ;  /* 0x0000004022227890 */ /* 0x004fe2000fffe0ff */
[----:B------:R-:W-:Y:S11]  /*1cf0*/  BRA.U UP2, `(.L_x_31) ;  /* 0xfffffffd024c7547 */ /* 0x000ff6000b83ffff */
.L_x_25:
[----:B-1----:R-:W-:Y:S01]  /*1d00*/  ULEA UR8, UR23, UR6, 0x3 ;  /* 0x0000000617087291 */ /* 0x002fe2000f8e18ff */
[----:B------:R-:W-:Y:S01]  /*1d10*/  SHF.L.U32 R2, R17, 0x1f, RZ ;  /* 0x0000001f11027819 */ /* 0x000fe200000006ff */
[----:B------:R-:W-:Y:S01]  /*1d20*/  @!P1 SYNCS.ARRIVE.TRANS64.A1T0 RZ, [UR6+0xc8], RZ ;  /* 0x0000c8ffffff99a7 */ /* 0x000fe20008100006 */
[----:B------:R-:W-:-:S06]  /*1d30*/  UISETP.GT.AND UP0, UPT, UR7, UR5, UPT ;  /* 0x000000050700728c */ /* 0x000fcc000bf04270 */
[----:B--2-4-:R1:W2:Y:S03]  /*1d40*/  SYNCS.PHASECHK.TRANS64.TRYWAIT P0, [UR8+0x40], R2 ;  /* 0x00004002ff0075a7 */ /* 0x0142a60008001108 */
[----:B------:R-:W-:Y:S05]  /*1d50*/  BRA.U !UP0, `(.L_x_32) ;  /* 0x0000000108c07547 */ /* 0x000fea000b800000 */
[----:B------:R-:W-:Y:S01]  /*1d60*/  UIADD3 UR26, UPT, UPT, UR24, UR25, URZ ;  /* 0x00000019181a7290 */ /* 0x000fe2000fffe0ff */
[----:B------:R-:W-:-:S11]  /*1d70*/  UMOV UR27, UR23 ;  /* 0x00000017001b7c82 */ /* 0x000fd60008000000 */
.L_x_38:
[----:B------:R-:W-:Y:S01]  /*1d80*/  ULEA UR17, UR27, UR6, 0x3 ;  /* 0x000000061b117291 */ /* 0x000fe2000f8e18ff */
[----:B--2---:R-:W-:Y:S01]  /*1d90*/  @P5 MOV R3, 0xc000 ;  /* 0x0000c00000035802 */ /* 0x004fe20000000f00 */
[----:B-12---:R-:W-:Y:S10]  /*1da0*/  @P0 BRA `(.L_x_33) ;  /* 0x00000000000c0947 */ /* 0x006ff40003800000 */
[----:B------:R-:W-:-:S04]  /*1db0*/  SHF.L.U32 R4, R17, 0x1f, RZ ;  /* 0x0000001f11047819 */ /* 0x000fc800000006ff */
[----:B------:R-:W2:Y:S02]  /*1dc0*/  SYNCS.PHASECHK.TRANS64.TRYWAIT P0, [UR17+0x40], R4 ;  /* 0x00004004ff0075a7 */ /* 0x000ea40008001111 */
[----:B--2---:R-:W-:Y:S05]  /*1dd0*/  @!P0 BRA `(.L_x_34) ;  /* 0x00000078007c8947 */ /* 0x004fea0003800000 */
.L_x_33:
[----:B------:R2:W-:Y:S01]  /*1de0*/  @P5 SYNCS.ARRIVE.TRANS64 RZ, [UR17], R3 ;  /* 0x00000003ffff59a7 */ /* 0x0005e20008000011 */
[----:B------:R-:W-:-:S04]  /*1df0*/  ULOP3.LUT UR8, UR22, 0x2, URZ, 0xfc, !UPT ;  /* 0x0000000216087892 */ /* 0x000fc8000f8efcff */
[----:B------:R-:W-:-:S09]  /*1e00*/  UISETP.NE.AND UP0, UPT, UR8, 0x2, UPT ;  /* 0x000000020800788c */ /* 0x000fd2000bf05270 */
[----:B------:R-:W-:Y:S05]  /*1e10*/  BRA.U UP0, `(.L_x_35) ;  /* 0x0000000100047547 */ /* 0x000fea000b800000 */
[----:B------:R-:W-:Y:S05]  /*1e20*/  BPT.TRAP 0x1 ;  /* 0x000000040000795c */ /* 0x000fea0000300000 */
.L_x_35:
[----:B------:R-:W-:Y:S04]  /*1e30*/  BSSY.RECONVERGENT B0, `(.L_x_36) ;  /* 0x0000003000007945 */ /* 0x000fe80003800200 */
[----:B------:R-:W-:Y:S05]  /*1e40*/  @!P4 BRA `(.L_x_37) ;  /* 0x000000000004c947 */ /* 0x000fea0003800000 */
[----:B------:R-:W-:Y:S05]  /*1e50*/  BPT.TRAP 0x1 ;  /* 0x000000040000795c */ /* 0x000fea0000300000 */
.L_x_37:
[----:B------:R-:W-:Y:S05]  /*1e60*/  BSYNC.RECONVERGENT B0 ;  /* 0x0000000000007941 */ /* 0x000fea0003800200 */
.L_x_36:
        /* <DEDUP_REMOVED lines=9> */
[----:B------:R-:W-:Y:S02]  /*1f00*/  USHF.L.U32 UR18, UR25, 0x6, URZ ;  /* 0x0000000619127899 */ /* 0x000fe400080006ff */
[----:B------:R-:W-:Y:S01]  /*1f10*/  ULOP3.LUT UR17, UR17, 0xfefffff8, URZ, 0xc0, !UPT ;  /* 0xfefffff811117892 */ /* 0x000fe2000f8ec0ff */
[----:B-1----:R-:W-:Y:S01]  /*1f20*/  SHF.L.U32 R2, R17, 0x1f, RZ ;  /* 0x0000001f11027819 */ /* 0x002fe200000006ff */
[----:B------:R-:W-:Y:S02]  /*1f30*/  UIADD3 UR16, UPT, UPT, UR16, 0x8400, URZ ;  /* 0x0000840010107890 */ /* 0x000fe4000fffe0ff */
[----:B------:R-:W-:Y:S01]  /*1f40*/  UIADD3.X UR33, UPT, UPT, URZ, UR15, URZ, UP1, !UPT ;  /* 0x0000000fff217290 */ /* 0x000fe20008ffe4ff */
[----:B------:R4:W1:Y:S01]  /*1f50*/  SYNCS.PHASECHK.TRANS64.TRYWAIT P0, [UR8+0x40], R2 ;  /* 0x00004002ff0075a7 */ /* 0x0008620008001108 */
[----:B------:R-:W-:-:S02]  /*1f60*/  ULEA UR8, UR27, UR6, 0xd ;  /* 0x000000061b087291 */ /* 0x000fc4000f8e68ff */
[----:B------:R-:W-:Y:S02]  /*1f70*/  UIADD3.X UR31, UPT, UPT, URZ, UR15, URZ, UP0, !UPT ;  /* 0x0000000fff1f7290 */ /* 0x000fe400087fe4ff */
[----:B------:R-:W-:Y:S01]  /*1f80*/  UIADD3 UR8, UPT, UPT, UR8, 0x28400, URZ ;  /* 0x0002840008087890 */ /* 0x000fe2000fffe0ff */
[----:B------:R-:W-:Y:S01]  /*1f90*/  UMOV UR28, 0x0 ;  /* 0x00000000001c7882 */ /* 0x000fe20000000000 */
[----:B------:R-:W-:Y:S01]  /*1fa0*/  UMOV UR29, 0x10000000 ;  /* 0x10000000001d7882 */ /* 0x000fe20000000000 */
[----:B------:R-:W-:Y:S01]  /*1fb0*/  UMOV UR19, UR35 ;  /* 0x0000002300137c82 */ /* 0x000fe20008000000 */
[----:B------:R-:W-:Y:S01]  /*1fc0*/  UMOV UR20, UR36 ;  /* 0x0000002400147c82 */ /* 0x000fe20008000000 */
[----:B------:R-:W-:Y:S01]  /*1fd0*/  UMOV UR12, UR36 ;  /* 0x00000024000c7c82 */ /* 0x000fe20008000000 */
[----:B------:R-:W-:Y:S01]  /*1fe0*/  UMOV UR9, UR17 ;  /* 0x0000001100097c82 */ /* 0x000fe20008000000 */
[----:B------:R-:W-:Y:S01]  /*1ff0*/  UMOV UR10, UR18 ;  /* 0x00000012000a7c82 */ /* 0x000fe20008000000 */
[----:B------:R4:W-:Y:S01]  /*2000*/  UTMALDG.3D.2CTA [UR16], [UR32], desc[UR28] ;  /* 0x00001c10200075b4 */ /* 0x0009e20008211000 */
[----:B------:R-:W-:Y:S01]  /*2010*/  UIADD3 UR25, UPT, UPT, UR25, 0x1, URZ ;  /* 0x0000000119197890 */ /* 0x000fe2000fffe0ff */
[----:B------:R-:W-:-:S03]  /*2020*/  UMOV UR27, UR23 ;  /* 0x00000017001b7c82 */ /* 0x000fc60008000000 */
[----:B------:R-:W-:Y:S01]  /*2030*/  UISETP.NE.AND UP0, UPT, UR25, UR26, UPT ;  /* 0x0000001a1900728c */ /* 0x000fe2000bf05270 */
[----:B------:R4:W-:Y:S08]  /*2040*/  UTMALDG.3D.2CTA [UR8], [UR30], desc[UR28] ;  /* 0x00001c081e0075b4 */ /* 0x0009f00008211000 */
[----:B----4-:R-:W-:Y:S05]  /*2050*/  BRA.U UP0, `(.L_x_38) ;  /* 0xfffffffd00487547 */ /* 0x010fea000b83ffff */
.L_x_32:
[C---:B-1----:R-:W-:Y:S01]  /*2060*/  LEA R2, R16.reuse, UR6, 0x3 ;  /* 0x0000000610027c11 */ /* 0x042fe2000f8e18ff */
[----:B------:R-:W-:Y:S01]  /*2070*/  NOP ;  /* 0x0000000000007918 */ /* 0x000fe20000000000 */
[----:B--2---:R-:W-:Y:S02]  /*2080*/  SHF.L.U32 R3, R13, 0x1f, RZ ;  /* 0x0000001f0d037819 */ /* 0x004fe400000006ff */
[----:B------:R-:W-:Y:S02]  /*2090*/  LEA R4, R16, UR6, 0x4 ;  /* 0x0000000610047c11 */ /* 0x000fe4000f8e20ff */
[----:B------:R-:W1:Y:S02]  /*20a0*/  SYNCS.PHASECHK.TRANS64.TRYWAIT P0, [R2+URZ+0xd0], R3 ;  /* 0x0000d003020075a7 */ /* 0x000e6400080011ff */
[----:B-1----:R-:W-:Y:S05]  /*20b0*/  @!P0 BRA `(.L_x_39) ;  /* 0x0000007400dc8947 */ /* 0x002fea0003800000 */
.L_x_156:
[----:B------:R-:W2:Y:S01]  /*20c0*/  LDS.128 R4, [R4+0x160] ;  /* 0x0001600004047984 */ /* 0x000ea20000000c00 */
[----:B------:R-:W-:Y:S01]  /*20d0*/  ISETP.GE.AND P0, PT, R40, 0x1, PT ;  /* 0x000000012800780c */ /* 0x000fe20003f06270 */
[----:B-1----:R-:W-:Y:S01]  /*20e0*/  VIADD R2, R2, 0xe0 ;  /* 0x000000e002027836 */ /* 0x002fe20000000000 */
[----:B------:R-:W-:Y:S01]  /*20f0*/  @!PT LDS RZ, [RZ] ;  /* 0x00000000fffff984 */ /* 0x000fe20000000800 */
[----:B------:R-:W-:Y:S01]  /*2100*/  @!PT LDS RZ, [RZ] ;  /* 0x00000000fffff984 */ /* 0x000fe20000000800 */
[----:B------:R-:W-:Y:S01]  /*2110*/  @!PT LDS RZ, [RZ] ;  /* 0x00000000fffff984 */ /* 0x000fe20000000800 */
[----:B------:R-:W-:Y:S01]  /*2120*/  @!PT LDS RZ, [RZ] ;  /* 0x00000000fffff984 */ /* 0x000fe20000000800 */
[----:B------:R1:W-:Y:S06]  /*2130*/  MEMBAR.ALL.CTA ;  /* 0x0000000000007992 */ /* 0x0003ec0000008000 */
[----:B-1----:R-:W1:Y:S01]  /*2140*/  FENCE.VIEW.ASYNC.S ;  /* 0x00000000000073c6 */ /* 0x002e620000000000 */
[----:B------:R-:W-:-:S04]  /*2150*/  PRMT R2, RZ, 0x654, R2 ;  /* 0x00000654ff027816 */ /* 0x000fc80000000002 */
[----:B-1----:R1:W-:Y:S01]  /*2160*/  SYNCS.ARRIVE.TRANS64.RED.A1T0 RZ, [R2+URZ], RZ ;  /* 0x000000ff02ff79a7 */ /* 0x0023e200081004ff */
[----:B--2---:R-:W-:-:S13]  /*2170*/  LOP3.LUT P2, RZ, R6, 0x1, RZ, 0xc0, !PT ;  /* 0x0000000106ff7812 */ /* 0x004fda000784c0ff */
[----:B------:R-:W-:Y:S01]  /*2180*/  @P2 SHF.R.U32.HI R3, RZ, 0x10, R5 ;  /* 0x00000010ff032819 */ /* 0x000fe20000011605 */
[----:B------:R-:W-:Y:S01]  /*2190*/  VOTEU.ANY UP0, P2 ;  /* 0x0000000000ff7886 */ /* 0x000fe20001000100 */
[----:B------:R-:W-:Y:S02]  /*21a0*/  @P2 MOV R10, R4 ;  /* 0x00000004000a2202 */ /* 0x000fe40000000f00 */
[----:B------:R-:W-:Y:S02]  /*21b0*/  @P2 R2UR.BROADCAST UR8, R3 ;  /* 0x00000000030822ca */ /* 0x000fe400008e0000 */
[----:B------:R-:W-:-:S11]  /*21c0*/  @P2 LOP3.LUT R9, R5, 0xffff, RZ, 0xc0, !PT ;  /* 0x0000ffff05092812 */ /* 0x000fd600078ec0ff */
[----:B------:R-:W-:Y:S01]  /*21d0*/  @UP0 UMOV UR36, UR8 ;  /* 0x0000000800240c82 */ /* 0x000fe20008000000 */
[----:B-1----:R-:W-:Y:S05]  /*21e0*/  @!P0 BRA `(.L_x_40) ;  /* 0x0000000000b88947 */ /* 0x002fea0003800000 */
[----:B------:R-:W3:Y:S01]  /*21f0*/  LDC.64 R4, c[0x0][0xb18] ;  /* 0x0002c600ff047b82 */ /* 0x000ee20000000a00 */
[----:B------:R-:W-:-:S07]  /*2200*/  ISETP.NE.AND P3, PT, R40, 0x1, PT ;  /* 0x000000012800780c */ /* 0x000fce0003f65270 */
[----:B------:R-:W1:Y:S08]  /*2210*/  LDC.64 R6, c[0x0][0xb10] ;  /* 0x0002c400ff067b82 */ /* 0x000e700000000a00 */
[----:B------:R-:W2:Y:S08]  /*2220*/  LDC R14, c[0x0][0xb20] ;  /* 0x0002c800ff0e7b82 */ /* 0x000eb00000000800 */
[----:B------:R-:W4:Y:S01]  /*2230*/  LDC R15, c[0x0][0xb0c] ;  /* 0x0002c300ff0f7b82 */ /* 0x000f220000000800 */
[----:B---3--:R-:W-:Y:S01]  /*2240*/  IMAD.HI.U32 R21, R0, R5, RZ ;  /* 0x0000000500157227 */ /* 0x008fe200078e00ff */
[----:B------:R-:W-:-:S03]  /*2250*/  ISETP.NE.AND P0, PT, R4, 0x1, PT ;  /* 0x000000010400780c */ /* 0x000fc60003f05270 */
[----:B------:R-:W-:-:S03]  /*2260*/  IMAD.HI.U32 R5, R9, R5, RZ ;  /* 0x0000000509057227 */ /* 0x000fc600078e00ff */
[----:B------:R-:W3:Y:S01]  /*2270*/  LDC.64 R2, c[0x0][0xb28] ;  /* 0x0002ca00ff027b82 */ /* 0x000ee20000000a00 */
[----:B-1----:R-:W-:-:S04]  /*2280*/  IMAD.HI.U32 R22, R8, R6, RZ ;  /* 0x0000000608167227 */ /* 0x002fc800078e00ff */
[----:B------:R-:W-:Y:S01]  /*2290*/  IMAD.HI.U32 R23, R10, R6, RZ ;  /* 0x000000060a177227 */ /* 0x000fe200078e00ff */
[----:B------:R-:W-:Y:S02]  /*22a0*/  SHF.R.U32.HI R22, RZ, R7, R22 ;  /* 0x00000007ff167219 */ /* 0x000fe40000011616 */
[-C--:B--2---:R-:W-:Y:S02]  /*22b0*/  SHF.R.U32.HI R21, RZ, R14.reuse, R21 ;  /* 0x0000000eff157219 */ /* 0x084fe40000011615 */
[----:B------:R-:W-:Y:S02]  /*22c0*/  SHF.R.U32.HI R5, RZ, R14, R5 ;  /* 0x0000000eff057219 */ /* 0x000fe40000011605 */
[----:B------:R-:W-:Y:S02]  /*22d0*/  SEL R21, R0, R21, !P0 ;  /* 0x0000001500157207 */ /* 0x000fe40004000000 */
[----:B------:R-:W-:Y:S02]  /*22e0*/  SHF.R.U32.HI R23, RZ, R7, R23 ;  /* 0x00000007ff177219 */ /* 0x000fe40000011617 */
[----:B----4-:R-:W-:-:S02]  /*22f0*/  ISETP.NE.AND P1, PT, R15, 0x1, PT ;  /* 0x000000010f00780c */ /* 0x010fc40003f25270 */
[----:B------:R-:W-:Y:S02]  /*2300*/  SEL R5, R9, R5, !P0 ;  /* 0x0000000509057207 */ /* 0x000fe40004000000 */
[----:B------:R-:W-:Y:S02]  /*2310*/  SEL R22, R8, R22, !P1 ;  /* 0x0000001608167207 */ /* 0x000fe40004800000 */
[----:B------:R-:W-:Y:S01]  /*2320*/  SEL R23, R10, R23, !P1 ;  /* 0x000000170a177207 */ /* 0x000fe20004800000 */
[----:B---3--:R-:W-:-:S04]  /*2330*/  IMAD.HI.U32 R20, R21, R2, RZ ;  /* 0x0000000215147227 */ /* 0x008fc800078e00ff */
        /* <DEDUP_REMOVED lines=10> */
[----:B------:R-:W-:-:S04]  /*23e0*/  @!P0 IMAD.HI.U32 R7, R23, R2, RZ ;  /* 0x0000000217078227 */ /* 0x000fc800078e00ff */
[----:B------:R-:W-:Y:S01]  /*23f0*/  IMAD.MOV R2, RZ, RZ, -R6 ;  /* 0x000000ffff027224 */ /* 0x000fe200078e0a06 */
[----:B------:R-:W-:Y:S02]  /*2400*/  @!P0 SHF.R.U32.HI R3, RZ, R3, R7 ;  /* 0x00000003ff038219 */ /* 0x000fe40000011607 */
[----:B------:R-:W-:Y:S01]  /*2410*/  IADD3 R7, PT, PT, -R5, RZ, RZ ;  /* 0x000000ff05077210 */ /* 0x000fe20007ffe1ff */
[----:B------:R-:W-:Y:S01]  /*2420*/  IMAD R2, R40, R2, R5 ;  /* 0x0000000228027224 */ /* 0x000fe200078e0205 */
        /* <DEDUP_REMOVED lines=10> */
.L_x_40:
[----:B------:R-:W1:Y:S02]  /*24d0*/  LDCU UR8, c[0x0][0xb30] ;  /* 0x00016600ff0877ac */ /* 0x000e640008000800 */
[----:B-1----:R-:W-:-:S09]  /*24e0*/  UISETP.NE.AND UP0, UPT, UR8, 0x1, UPT ;  /* 0x000000010800788c */ /* 0x002fd2000bf05270 */
[----:B------:R-:W-:Y:S05]  /*24f0*/  BRA.U UP0, `(.L_x_41) ;  /* 0x0000000100407547 */ /* 0x000fea000b800000 */
[----:B------:R-:W1:Y:S08]  /*2500*/  LDC.64 R4, c[0x0][0xb10] ;  /* 0x0002c400ff047b82 */ /* 0x000e700000000a00 */
[----:B------:R-:W2:Y:S08]  /*2510*/  LDC.64 R2, c[0x0][0xb18] ;  /* 0x0002c600ff027b82 */ /* 0x000eb00000000a00 */
[----:B------:R-:W4:Y:S08]  /*2520*/  LDC R6, c[0x0][0xb20] ;  /* 0x0002c800ff067b82 */ /* 0x000f300000000800 */
[----:B------:R-:W3:Y:S01]  /*2530*/  LDC R7, c[0x0][0xb0c] ;  /* 0x0002c300ff077b82 */ /* 0x000ee20000000800 */
[----:B-1----:R-:W-:-:S05]  /*2540*/  IMAD.HI.U32 R4, R10, R4, RZ ;  /* 0x000000040a047227 */ /* 0x002fca00078e00ff */
[----:B------:R-:W-:Y:S01]  /*2550*/  SHF.R.U32.HI R4, RZ, R5, R4 ;  /* 0x00000005ff047219 */ /* 0x000fe20000011604 */
[----:B--2---:R-:W-:Y:S01]  /*2560*/  IMAD.HI.U32 R3, R9, R3, RZ ;  /* 0x0000000309037227 */ /* 0x004fe200078e00ff */
[----:B------:R-:W-:-:S04]  /*2570*/  ISETP.NE.AND P0, PT, R2, 0x1, PT ;  /* 0x000000010200780c */ /* 0x000fc80003f05270 */
[----:B----4-:R-:W-:-:S04]  /*2580*/  SHF.R.U32.HI R3, RZ, R6, R3 ;  /* 0x00000006ff037219 */ /* 0x010fc80000011603 */
[----:B------:R-:W-:Y:S02]  /*2590*/  SEL R3, R9, R3, !P0 ;  /* 0x0000000309037207 */ /* 0x000fe40004000000 */
[----:B---3--:R-:W-:-:S04]  /*25a0*/  ISETP.NE.AND P1, PT, R7, 0x1, PT ;  /* 0x000000010700780c */ /* 0x008fc80003f25270 */
[----:B------:R-:W-:-:S05]  /*25b0*/  SEL R4, R10, R4, !P1 ;  /* 0x000000040a047207 */ /* 0x000fca0004800000 */
[----:B------:R-:W-:Y:S02]  /*25c0*/  IMAD.IADD R5, R3, 0x1, -R4 ;  /* 0x0000000103057824 */ /* 0x000fe400078e0a04 */
[----:B------:R-:W-:Y:S02]  /*25d0*/  IMAD.IADD R3, R4, 0x1, -R3 ;  /* 0x0000000104037824 */ /* 0x000fe400078e0a03 */
[----:B------:R-:W-:Y:S02]  /*25e0*/  IMAD R10, R5, R7, R10 ;  /* 0x00000007050a7224 */ /* 0x000fe400078e020a */
[----:B------:R-:W-:-:S07]  /*25f0*/  IMAD R9, R3, R2, R9 ;  /* 0x0000000203097224 */ /* 0x000fce00078e0209 */
.L_x_41:
[----:B------:R-:W-:Y:S01]  /*2600*/  VIADD R16, R16, 0x1 ;  /* 0x0000000110107836 */ /* 0x000fe20000000000 */
[----:B------:R-:W-:Y:S01]  /*2610*/  PLOP3.LUT P1, PT, PT, PT, PT, 0x80, 0x8 ;  /* 0x000000000008781c */ /* 0x000fe20003f2f070 */
[----:B------:R-:W-:Y:S02]  /*2620*/  IMAD.IADD R14, R10, 0x1, R91 ;  /* 0x000000010a0e7824 */ /* 0x000fe400078e025b */
[----:B------:R-:W-:Y:S01]  /*2630*/  IMAD.IADD R15, R9, 0x1, R90 ;  /* 0x00000001090f7824 */ /* 0x000fe200078e025a */
[----:B------:R-:W-:-:S04]  /*2640*/  ISETP.NE.AND P0, PT, R16, 0x2, PT ;  /* 0x000000021000780c */ /* 0x000fc80003f05270 */
[----:B------:R-:W-:Y:S02]  /*2650*/  SEL R2, RZ, 0x1, P0 ;  /* 0x00000001ff027807 */ /* 0x000fe40000000000 */
[----:B------:R-:W-:Y:S02]  /*2660*/  SEL R16, R16, RZ, P0 ;  /* 0x000000ff10107207 */ /* 0x000fe40000000000 */
[----:B------:R-:W-:Y:S01]  /*2670*/  LOP3.LUT R13, R13, R2, RZ, 0x3c, !PT ;  /* 0x000000020d0d7212 */ /* 0x000fe200078e3cff */
[----:B------:R-:W-:Y:S06]  /*2680*/  @P2 BRA `(.L_x_42) ;  /* 0xfffffff000582947 */ /* 0x000fec000383ffff */
[----:B------:R-:W-:Y:S01]  /*2690*/  UIADD3 UR6, UPT, UPT, UR6, 0x40, URZ ;  /* 0x0000004006067890 */ /* 0x000fe2000fffe0ff */
[----:B------:R-:W-:-:S03]  /*26a0*/  SHF.L.U32 R2, R17, 0x1f, RZ ;  /* 0x0000001f11027819 */ /* 0x000fc600000006ff */
[----:B------:R-:W-:-:S09]  /*26b0*/  ULEA UR4, UR23, UR6, 0x3 ;  /* 0x0000000617047291 */ /* 0x000fd2000f8e18ff */
[----:B------:R-:W1:Y:S02]  /*26c0*/  SYNCS.PHASECHK.TRANS64.TRYWAIT P0, [UR4], R2 ;  /* 0x00000002ff0075a7 */ /* 0x000e640008001104 */
[----:B-1----:R-:W-:Y:S05]  /*26d0*/  @!P0 BRA `(.L_x_43) ;  /* 0x0000007000688947 */ /* 0x002fea0003800000 */
.L_x_158:
[----:B------:R-:W-:-:S04]  /*26e0*/  UIADD3 UR5, UPT, UPT, UR23, 0x1, URZ ;  /* 0x0000000117057890 */ /* 0x000fc8000fffe0ff */
[----:B------:R-:W-:-:S04]  /*26f0*/  UISETP.NE.AND UP0, UPT, UR5, 0x8, UPT ;  /* 0x000000080500788c */ /* 0x000fc8000bf05270 */
[----:B------:R-:W-:Y:S02]  /*2700*/  USEL UR7, URZ, 0x1, UP0 ;  /* 0x00000001ff077887 */ /* 0x000fe40008000000 */
[----:B------:R-:W-:-:S04]  /*2710*/  USEL UR5, UR5, URZ, UP0 ;  /* 0x000000ff05057287 */ /* 0x000fc80008000000 */
[----:B------:R-:W-:Y:S01]  /*2720*/  ULEA UR4, UR5, UR6, 0x3 ;  /* 0x0000000605047291 */ /* 0x000fe2000f8e18ff */
[----:B-1----:R-:W-:-:S04]  /*2730*/  LOP3.LUT R2, R17, UR7, RZ, 0x3c, !PT ;  /* 0x0000000711027c12 */ /* 0x002fc8000f8e3cff */
[----:B------:R-:W-:-:S04]  /*2740*/  SHF.L.U32 R3, R2, 0x1f, RZ ;  /* 0x0000001f02037819 */ /* 0x000fc800000006ff */
[----:B------:R-:W1:Y:S02]  /*2750*/  SYNCS.PHASECHK.TRANS64.TRYWAIT P0, [UR4], R3 ;  /* 0x00000003ff0075a7 */ /* 0x000e640008001104 */
[----:B-1----:R-:W-:Y:S05]  /*2760*/  @!P0 BRA `(.L_x_44) ;  /* 0x00000070005c8947 */ /* 0x002fea0003800000 */
.L_x_160:
[----:B------:R-:W-:-:S04]  /*2770*/  UIADD3 UR5, UPT, UPT, UR5, 0x1, URZ ;  /* 0x0000000105057890 */ /* 0x000fc8000fffe0ff */
[----:B------:R-:W-:-:S04]  /*2780*/  UISETP.NE.AND UP0, UPT, UR5, 0x8, UPT ;  /* 0x000000080500788c */ /* 0x000fc8000bf05270 */
[----:B------:R-:W-:Y:S02]  /*2790*/  USEL UR7, URZ, 0x1, UP0 ;  /* 0x00000001ff077887 */ /* 0x000fe40008000000 */
[----:B------:R-:W-:-:S04]  /*27a0*/  USEL UR5, UR5, URZ, UP0 ;  /* 0x000000ff05057287 */ /* 0x000fc80008000000 */
[----:B------:R-:W-:Y:S01]  /*27b0*/  ULEA UR4, UR5, UR6, 0x3 ;  /* 0x0000000605047291 */ /* 0x000fe2000f8e18ff */
[----:B------:R-:W-:-:S04]  /*27c0*/  LOP3.LUT R2, R2, UR7, RZ, 0x3c, !PT ;  /* 0x0000000702027c12 */ /* 0x000fc8000f8e3cff */
[----:B-1----:R-:W-:-:S04]  /*27d0*/  SHF.L.U32 R3, R2, 0x1f, RZ ;  /* 0x0000001f02037819 */ /* 0x002fc800000006ff */
[----:B------:R-:W1:Y:S02]  /*27e0*/  SYNCS.PHASECHK.TRANS64.TRYWAIT P0, [UR4], R3 ;  /* 0x00000003ff0075a7 */ /* 0x000e640008001104 */
[----:B-1----:R-:W-:Y:S05]  /*27f0*/  @!P0 BRA `(.L_x_45) ;  /* 0x0000007000508947 */ /* 0x002fea0003800000 */
.L_x_162:
        /* <DEDUP_REMOVED lines=9> */
.L_x_164:
        /* <DEDUP_REMOVED lines=9> */
.L_x_166:
        /* <DEDUP_REMOVED lines=9> */
.L_x_168:
        /* <DEDUP_REMOVED lines=9> */
.L_x_170:
[----:B------:R-:W-:-:S04]  /*2a40*/  UIADD3 UR5, UPT, UPT, UR5, 0x1, URZ ;  /* 0x0000000105057890 */ /* 0x000fc8000fffe0ff */
[----:B------:R-:W-:-:S04]  /*2a50*/  UISETP.NE.AND UP0, UPT, UR5, 0x8, UPT ;  /* 0x000000080500788c */ /* 0x000fc8000bf05270 */
[----:B------:R-:W-:Y:S02]  /*2a60*/  USEL UR4, URZ, 0x1, UP0 ;  /* 0x00000001ff047887 */ /* 0x000fe40008000000 */
[----:B------:R-:W-:-:S04]  /*2a70*/  USEL UR5, UR5, URZ, UP0 ;  /* 0x000000ff05057287 */ /* 0x000fc80008000000 */
[----:B------:R-:W-:Y:S01]  /*2a80*/  ULEA UR5, UR5, UR6, 0x3 ;  /* 0x0000000605057291 */ /* 0x000fe2000f8e18ff */
[----:B------:R-:W-:-:S04]  /*2a90*/  LOP3.LUT R2, R2, UR4, RZ, 0x3c, !PT ;  /* 0x0000000402027c12 */ /* 0x000fc8000f8e3cff */
[----:B------:R-:W-:Y:S01]  /*2aa0*/  SHF.L.U32 R2, R2, 0x1f, RZ ;  /* 0x0000001f02027819 */ /* 0x000fe200000006ff */
[----:B-1-3--:R-:W-:-:S07]  /*2ab0*/  IMAD.U32 R0, RZ, RZ, UR5 ;  /* 0x00000005ff007e24 */ /* 0x00afce000f8e00ff */
.L_x_50:
[----:B-1----:R1:W2:Y:S02]  /*2ac0*/  SYNCS.PHASECHK.TRANS64.TRYWAIT P0, [R0+URZ], R2 ;  /* 0x00000002000075a7 */ /* 0x0022a400080011ff */
[----:B--2---:R-:W-:Y:S05]  /*2ad0*/  @!P0 NANOSLEEP.SYNCS 0x989680 ;  /* 0x009896800000895d */ /* 0x004fea0003900000 */
[----:B------:R-:W2:Y:S02]  /*2ae0*/  @!P0 SYNCS.PHASECHK.TRANS64 P0, [R0+URZ], R2 ;  /* 0x00000002000085a7 */ /* 0x000ea400080010ff */
[----:B--2---:R-:W-:Y:S05]  /*2af0*/  @P0 EXIT ;  /* 0x000000000000094d */ /* 0x004fea0003800000 */
[----:B------:R-:W-:Y:S05]  /*2b00*/  BRA `(.L_x_50) ;  /* 0xfffffffc00ec7947 */ /* 0x000fea000383ffff */
.L_x_22:
[----:B------:R-:W-:-:S04]  /*2b10*/  UISETP.NE.AND UP1, UPT, UR37, URZ, UPT ;  /* 0x000000ff2500728c */ /* 0x000fc8000bf25270 */
[----:B------:R-:W-:-:S09]  /*2b20*/  UISETP.NE.OR UP1, UPT, UR10, 0x1, UP1 ;  /* 0x000000010a00788c */ /* 0x000fd20008f25670 */
[----:B------:R-:W-:Y:S05]  /*2b30*/  BRA.U UP1, `(.L_x_51) ;  /* 0x00000005014c7547 */ /* 0x000fea000b800000 */
[----:B------:R-:W-:Y:S01]  /*2b40*/  HFMA2 R11, -RZ, RZ, 0, 0 ;  /* 0x00000000ff0b7431 */ /* 0x000fe200000001ff */
[----:B------:R-:W-:Y:S01]  /*2b50*/  ISETP.GE.U32.AND P2, PT, R10, 0x2, PT ;  /* 0x000000020a00780c */ /* 0x000fe20003f46070 */
[----:B------:R-:W-:Y:S01]  /*2b60*/  IMAD.MOV.U32 R12, RZ, RZ, 0x1 ;  /* 0x00000001ff0c7424 */ /* 0x000fe200078e00ff */
[----:B------:R-:W-:Y:S01]  /*2b70*/  CS2R R8, SRZ ;  /* 0x0000000000087805 */ /* 0x000fe2000001ff00 */
[----:B------:R-:W-:Y:S01]  /*2b80*/  IMAD.MOV.U32 R3, RZ, RZ, RZ ;  /* 0x000000ffff037224 */ /* 0x000fe200078e00ff */
[----:B------:R-:W-:Y:S01]  /*2b90*/  UMOV UR4, 0x400 ;  /* 0x0000040000047882 */ /* 0x000fe20000000000 */
[----:B------:R-:W-:Y:S01]  /*2ba0*/  UMOV UR6, URZ ;  /* 0x000000ff00067c82 */ /* 0x000fe20008000000 */
[----:B------:R-:W-:-:S12]  /*2bb0*/  ULEA UR37, UR37, UR4, 0x18 ;  /* 0x0000000425257291 */ /* 0x000fd8000f8ec0ff */
.L_x_55:
[----:B------:R-:W-:Y:S02]  /*2bc0*/  LEA R0, R3, UR37, 0x3 ;  /* 0x0000002503007c11 */ /* 0x000fe4000f8e18ff */
[----:B------:R-:W-:-:S03]  /*2bd0*/  SHF.L.U32 R4, R8, 0x1f, RZ ;  /* 0x0000001f08047819 */ /* 0x000fc600000006ff */
[----:B------:R-:W-:Y:S01]  /*2be0*/  VIADD R5, R0, 0x140 ;  /* 0x0000014000057836 */ /* 0x000fe20000000000 */
[----:B------:R-:W1:Y:S02]  /*2bf0*/  SYNCS.PHASECHK.TRANS64.TRYWAIT P0, [R0+URZ+0x130], R4 ;  /* 0x00013004000075a7 */ /* 0x000e6400080011ff */
[----:B-1----:R-:W-:Y:S05]  /*2c00*/  @!P0 BRA `(.L_x_52) ;  /* 0x0000006c00c48947 */ /* 0x002fea0003800000 */
.L_x_171:
[----:B------:R-:W-:Y:S01]  /*2c10*/  ULEA UR5, UR6, UR37, 0x3 ;  /* 0x0000002506057291 */ /* 0x000fe2000f8e18ff */
[----:B-1----:R-:W-:Y:S01]  /*2c20*/  PRMT R0, RZ, 0x654, R5 ;  /* 0x00000654ff007816 */ /* 0x002fe20000000005 */
[----:B------:R-:W-:Y:S01]  /*2c30*/  @!P2 IMAD.MOV.U32 R4, RZ, RZ, 0x10 ;  /* 0x00000010ff04a424 */ /* 0x000fe200078e00ff */
[----:B------:R-:W-:Y:S01]  /*2c40*/  SHF.L.U32 R5, R12, 0x1f, RZ ;  /* 0x0000001f0c057819 */ /* 0x000fe200000006ff */
[----:B------:R-:W-:Y:S01]  /*2c50*/  UIADD3 UR4, UPT, UPT, UR5, 0xd0, URZ ;  /* 0x000000d005047890 */ /* 0x000fe2000fffe0ff */
[----:B------:R1:W-:Y:S05]  /*2c60*/  SYNCS.ARRIVE.TRANS64.RED.A1T0 RZ, [R0+URZ], RZ ;  /* 0x000000ff00ff79a7 */ /* 0x0003ea00081004ff */
[----:B------:R-:W-:Y:S01]  /*2c70*/  IMAD.U32 R6, RZ, RZ, UR4 ;  /* 0x00000004ff067e24 */ /* 0x000fe2000f8e00ff */
[----:B------:R-:W2:Y:S04]  /*2c80*/  SYNCS.PHASECHK.TRANS64.TRYWAIT P0, [UR5+0xe0], R5 ;  /* 0x0000e005ff0075a7 */ /* 0x000ea80008001105 */
[----:B------:R-:W-:Y:S01]  /*2c90*/  PRMT R6, R10, 0x654, R6 ;  /* 0x000006540a067816 */ /* 0x000fe20000000006 */
[----:B-12---:R-:W-:Y:S06]  /*2ca0*/  @!P0 BRA `(.L_x_53) ;  /* 0x0000006c00b08947 */ /* 0x006fec0003800000 */
.L_x_173:
[----:B------:R-:W-:Y:S01]  /*2cb0*/  ULEA UR4, UR6, UR37, 0x4 ;  /* 0x0000002506047291 */ /* 0x000fe2000f8e20ff */
[----:B------:R-:W-:Y:S01]  /*2cc0*/  SEL R2, R6, R2, !P2 ;  /* 0x0000000206027207 */ /* 0x000fe20005000000 */
[----:B------:R-:W-:Y:S01]  /*2cd0*/  UIADD3 UR5, UPT, UPT, UR5, 0xd0, URZ ;  /* 0x000000d005057890 */ /* 0x000fe2000fffe0ff */
[----:B-1----:R-:W-:Y:S01]  /*2ce0*/  LEA R0, R11, UR37, 0x3 ;  /* 0x000000250b007c11 */ /* 0x002fe2000f8e18ff */
[----:B------:R-:W-:Y:S01]  /*2cf0*/  UIADD3 UR4, UPT, UPT, UR4, 0x160, URZ ;  /* 0x0000016004047890 */ /* 0x000fe2000fffe0ff */
[----:B------:R1:W-:Y:S01]  /*2d00*/  @!P2 SYNCS.ARRIVE.TRANS64.RED RZ, [R2+URZ], R4 ;  /* 0x0000000402ffa9a7 */ /* 0x0003e200080004ff */
[----:B------:R-:W-:Y:S01]  /*2d10*/  UIADD3 UR6, UPT, UPT, UR6, 0x1, URZ ;  /* 0x0000000106067890 */ /* 0x000fe2000fffe0ff */
[----:B------:R-:W-:-:S03]  /*2d20*/  VIADD R3, R3, 0x1 ;  /* 0x0000000103037836 */ /* 0x000fc60000000000 */
[----:B------:R-:W-:Y:S02]  /*2d30*/  UISETP.NE.AND UP0, UPT, UR6, 0x2, UPT ;  /* 0x000000020600788c */ /* 0x000fe4000bf05270 */
[----:B------:R-:W-:Y:S01]  /*2d40*/  ISETP.NE.AND P0, PT, R3, 0x2, PT ;  /* 0x000000020300780c */ /* 0x000fe20003f05270 */
[----:B------:R-:W-:Y:S06]  /*2d50*/  UGETNEXTWORKID.BROADCAST [UR4], [UR5] ;  /* 0x00000000040073ca */ /* 0x000fec0008000100 */
[----:B------:R-:W-:Y:S02]  /*2d60*/  USEL UR4, URZ, 0x1, UP0 ;  /* 0x00000001ff047887 */ /* 0x000fe40008000000 */
[----:B------:R-:W-:-:S04]  /*2d70*/  USEL UR6, UR6, URZ, UP0 ;  /* 0x000000ff06067287 */ /* 0x000fc80008000000 */
[----:B------:R-:W-:Y:S02]  /*2d80*/  LOP3.LUT R12, R12, UR4, RZ, 0x3c, !PT ;  /* 0x000000040c0c7c12 */ /* 0x000fe4000f8e3cff */
[----:B-1----:R-:W-:-:S04]  /*2d90*/  SHF.L.U32 R4, R9, 0x1f, RZ ;  /* 0x0000001f09047819 */ /* 0x002fc800000006ff */
[----:B------:R-:W1:Y:S02]  /*2da0*/  SYNCS.PHASECHK.TRANS64.TRYWAIT P1, [R0+URZ+0xd0], R4 ;  /* 0x0000d004000075a7 */ /* 0x000e6400080211ff */
[----:B-1----:R-:W-:Y:S05]  /*2db0*/  @!P1 BRA `(.L_x_54) ;  /* 0x0000006c00849947 */ /* 0x002fea0003800000 */
.L_x_174:
[----:B-1----:R-:W-:Y:S01]  /*2dc0*/  LEA R4, R11, UR37, 0x4 ;  /* 0x000000250b047c11 */ /* 0x002fe2000f8e20ff */
[----:B------:R-:W-:Y:S01]  /*2dd0*/  VIADD R0, R0, 0xe0 ;  /* 0x000000e000007836 */ /* 0x000fe20000000000 */
[----:B------:R-:W-:Y:S01]  /*2de0*/  SEL R3, R3, RZ, P0 ;  /* 0x000000ff03037207 */ /* 0x000fe20000000000 */
[----:B------:R-:W-:-:S03]  /*2df0*/  VIADD R11, R11, 0x1 ;  /* 0x000000010b0b7836 */ /* 0x000fc60000000000 */
[----:B------:R-:W1:Y:S01]  /*2e00*/  LDS.128 R4, [R4+0x160] ;  /* 0x0001600004047984 */ /* 0x000e620000000c00 */
[----:B------:R-:W-:Y:S02]  /*2e10*/  PRMT R0, RZ, 0x654, R0 ;  /* 0x00000654ff007816 */ /* 0x000fe40000000000 */
[C---:B------:R-:W-:Y:S01]  /*2e20*/  ISETP.NE.AND P1, PT, R11.reuse, 0x2, PT ;  /* 0x000000020b00780c */ /* 0x040fe20003f25270 */
[----:B------:R-:W-:Y:S01]  /*2e30*/  @!PT LDS RZ, [RZ] ;  /* 0x00000000fffff984 */ /* 0x000fe20000000800 */
[----:B------:R-:W-:Y:S01]  /*2e40*/  @!PT LDS RZ, [RZ] ;  /* 0x00000000fffff984 */ /* 0x000fe20000000800 */
[----:B------:R-:W-:Y:S01]  /*2e50*/  @!PT LDS RZ, [RZ] ;  /* 0x00000000fffff984 */ /* 0x000fe20000000800 */
[----:B------:R-:W-:Y:S01]  /*2e60*/  @!PT LDS RZ, [RZ] ;  /* 0x00000000fffff984 */ /* 0x000fe20000000800 */
[----:B------:R2:W-:Y:S06]  /*2e70*/  MEMBAR.ALL.CTA ;  /* 0x0000000000007992 */ /* 0x0005ec0000008000 */
[----:B--2---:R-:W2:Y:S01]  /*2e80*/  FENCE.VIEW.ASYNC.S ;  /* 0x00000000000073c6 */ /* 0x004ea20000000000 */
[----:B------:R-:W-:Y:S01]  /*2e90*/  SEL R11, R11, RZ, P1 ;  /* 0x000000ff0b0b7207 */ /* 0x000fe20000800000 */
[----:B--2---:R2:W-:Y:S01]  /*2ea0*/  SYNCS.ARRIVE.TRANS64.RED.A1T0 RZ, [R0+URZ], RZ ;  /* 0x000000ff00ff79a7 */ /* 0x0045e200081004ff */
[----:B-1----:R-:W-:-:S02]  /*2eb0*/  LOP3.LUT P3, RZ, R6, 0x1, RZ, 0xc0, !PT ;  /* 0x0000000106ff7812 */ /* 0x002fc4000786c0ff */
[----:B------:R-:W-:-:S04]  /*2ec0*/  SEL R4, RZ, 0x1, P1 ;  /* 0x00000001ff047807 */ /* 0x000fc80000800000 */
[----:B------:R-:W-:Y:S02]  /*2ed0*/  LOP3.LUT R9, R9, R4, RZ, 0x3c, !PT ;  /* 0x0000000409097212 */ /* 0x000fe400078e3cff */
[----:B--2---:R-:W-:-:S04]  /*2ee0*/  SEL R0, RZ, 0x1, P0 ;  /* 0x00000001ff007807 */ /* 0x004fc80000000000 */
[----:B------:R-:W-:Y:S01]  /*2ef0*/  LOP3.LUT R8, R8, R0, RZ, 0x3c, !PT ;  /* 0x0000000008087212 */ /* 0x000fe200078e3cff */
[----:B------:R-:W-:Y:S06]  /*2f00*/  @P3 BRA `(.L_x_55) ;  /* 0xfffffffc002c3947 */ /* 0x000fec000383ffff */
[----:B------:R-:W-:Y:S01]  /*2f10*/  ULEA UR5, UR6, UR37, 0x3 ;  /* 0x0000002506057291 */ /* 0x000fe2000f8e18ff */
[----:B------:R-:W-:-:S08]  /*2f20*/  SHF.L.U32 R2, R12, 0x1f, RZ ;  /* 0x0000001f0c027819 */ /* 0x000fd000000006ff */
[----:B------:R-:W1:Y:S02]  /*2f30*/  SYNCS.PHASECHK.TRANS64 P0, [UR5+0xe0], R2 ;  /* 0x0000e002ff0075a7 */ /* 0x000e640008001005 */
[----:B-1----:R-:W-:Y:S05]  /*2f40*/  @P0 BRA `(.L_x_56) ;  /* 0x0000000000080947 */ /* 0x002fea0003800000 */
[----:B------:R-:W1:Y:S02]  /*2f50*/  SYNCS.PHASECHK.TRANS64.TRYWAIT P0, [UR5+0xe0], R2 ;  /* 0x0000e002ff0075a7 */ /* 0x000e640008001105 */
[----:B-1----:R-:W-:Y:S05]  /*2f60*/  @!P0 BRA `(.L_x_57) ;  /* 0x0000006c002c8947 */ /* 0x002fea0003800000 */
.L_x_56:
[----:B------:R-:W-:-:S04]  /*2f70*/  UIADD3 UR4, UPT, UPT, UR6, 0x1, URZ ;  /* 0x0000000106047890 */ /* 0x000fc8000fffe0ff */
[----:B------:R-:W-:-:S04]  /*2f80*/  UISETP.NE.AND UP0, UPT, UR4, 0x2, UPT ;  /* 0x000000020400788c */ /* 0x000fc8000bf05270 */
[----:B------:R-:W-:Y:S02]  /*2f90*/  USEL UR7, URZ, 0x1, UP0 ;  /* 0x00000001ff077887 */ /* 0x000fe40008000000 */
[----:B------:R-:W-:-:S04]  /*2fa0*/  USEL UR4, UR4, URZ, UP0 ;  /* 0x000000ff04047287 */ /* 0x000fc80008000000 */
[----:B------:R-:W-:Y:S01]  /*2fb0*/  ULEA UR4, UR4, UR37, 0x3 ;  /* 0x0000002504047291 */ /* 0x000fe2000f8e18ff */
[----:B-1----:R-:W-:-:S04]  /*2fc0*/  LOP3.LUT R2, R12, UR7, RZ, 0x3c, !PT ;  /* 0x000000070c027c12 */ /* 0x002fc8000f8e3cff */
[----:B------:R-:W-:-:S04]  /*2fd0*/  SHF.L.U32 R0, R2, 0x1f, RZ ;  /* 0x0000001f02007819 */ /* 0x000fc800000006ff */
[----:B------:R-:W1:Y:S02]  /*2fe0*/  SYNCS.PHASECHK.TRANS64 P0, [UR4+0xe0], R0 ;  /* 0x0000e000ff0075a7 */ /* 0x000e640008001004 */
[----:B-1----:R-:W-:Y:S05]  /*2ff0*/  @P0 EXIT ;  /* 0x000000000000094d */ /* 0x002fea0003800000 */
[----:B------:R-:W-:Y:S02]  /*3000*/  SHF.L.U32 R2, R2, 0x1f, RZ ;  /* 0x0000001f02027819 */ /* 0x000fe400000006ff */
[----:B------:R-:W-:-:S07]  /*3010*/  MOV R0, UR4 ;  /* 0x0000000400007c02 */ /* 0x000fce0008000f00 */
.L_x_58:
[----:B-1----:R1:W2:Y:S02]  /*3020*/  SYNCS.PHASECHK.TRANS64.TRYWAIT P0, [R0+URZ+0xe0], R2 ;  /* 0x0000e002000075a7 */ /* 0x0022a400080011ff */
[----:B--2---:R-:W-:Y:S05]  /*3030*/  @!P0 NANOSLEEP.SYNCS 0x989680 ;  /* 0x009896800000895d */ /* 0x004fea0003900000 */
[----:B------:R-:W2:Y:S02]  /*3040*/  @!P0 SYNCS.PHASECHK.TRANS64 P0, [R0+URZ+0xe0], R2 ;  /* 0x0000e002000085a7 */ /* 0x000ea400080010ff */
[----:B--2---:R-:W-:Y:S05]  /*3050*/  @P0 EXIT ;  /* 0x000000000000094d */ /* 0x004fea0003800000 */
[----:B------:R-:W-:Y:S05]  /*3060*/  BRA `(.L_x_58) ;  /* 0xfffffffc00ec7947 */ /* 0x000fea000383ffff */
.L_x_51:
[----:B------:R-:W-:Y:S05]  /*3070*/  BRA.U UP4, `(.L_x_59) ;  /* 0x0000001104d87547 */ /* 0x000fea000b800000 */
[----:B------:R-:W-:Y:S01]  /*3080*/  UMOV UR6, 0x40 ;  /* 0x0000004000067882 */ /* 0x000fe20000000000 */
[----:B------:R-:W-:Y:S01]  /*3090*/  NOP ;  /* 0x0000000000007918 */ /* 0x000fe20000000000 */
[----:B------:R-:W-:Y:S01]  /*30a0*/  ULEA UR6, UR37, UR6, 0x18 ;  /* 0x0000000625067291 */ /* 0x000fe2000f8ec0ff */
[----:B------:R-:W-:Y:S02]  /*30b0*/  UMOV UR7, 0x400 ;  /* 0x0000040000077882 */ /* 0x000fe40000000000 */
[----:B------:R-:W-:-:S06]  /*30c0*/  ULEA UR37, UR37, UR7, 0x18 ;  /* 0x0000000725257291 */ /* 0x000fcc000f8ec0ff */
[----:B------:R-:W1:Y:S02]  /*30d0*/  LDS.U8 R2, [UR6+0x1c] ;  /* 0x00001c06ff027984 */ /* 0x000e640008000000 */
[----:B-1----:R-:W-:-:S13]  /*30e0*/  ISETP.NE.AND P0, PT, R2, RZ, PT ;  /* 0x000000ff0200720c */ /* 0x002fda0003f05270 */
[----:B------:R-:W-:Y:S05]  /*30f0*/  @P0 BRA `(.L_x_60) ;  /* 0x0000000400080947 */ /* 0x000fea0003800000 */
[----:B------:R-:W-:Y:S02]  /*3100*/  UISETP.NE.U32.AND UP0, UPT, UR5, 0x1, UPT ;  /* 0x000000010500788c */ /* 0x000fe4000bf05070 */
[----:B------:R-:W-:-:S07]  /*3110*/  UIADD3 UR8, UPT, UPT, UR6, 0x8, URZ ;  /* 0x0000000806087890 */ /* 0x000fce000fffe0ff */
[----:B------:R-:W-:Y:S05]  /*3120*/  BRA.U !UP0, `(.L_x_61) ;  /* 0x00000001089c7547 */ /* 0x000fea000b800000 */
[----:B------:R-:W-:Y:S01]  /*3130*/  ELECT P0, URZ, PT ;  /* 0x0000000000ff782f */ /* 0x000fe20003800000 */
[----:B------:R-:W-:-:S12]  /*3140*/  BSSY B0, `(.L_x_61) ;  /* 0x0000025000007945 */ /* 0x000fd80003800000 */
[----:B------:R-:W-:Y:S05]  /*3150*/  @!P0 BRA `(.L_x_62) ;  /* 0x00000000008c8947 */ /* 0x000fea0003800000 */
[----:B------:R-:W-:-:S05]  /*3160*/  UMOV UR7, 0x10 ;  /* 0x0000001000077882 */ /* 0x000fca0000000000 */
[----:B------:R-:W-:Y:S04]  /*3170*/  DEPBAR.LE SB1, 0x36 ;  /* 0x00009d800000791a */ /* 0x000fe80000000000 */
[----:B------:R-:W1:Y:S02]  /*3180*/  UTCATOMSWS.2CTA.FIND_AND_SET.ALIGN UP1, UR7, UR7 ;  /* 0x00000007000775e3 */ /* 0x000e640008220800 */
[----:B-1----:R-:W-:Y:S01]  /*3190*/  MOV R10, UR7 ;  /* 0x00000007000a7c02 */ /* 0x002fe20008000f00 */
[----:B------:R-:W-:Y:S06]  /*31a0*/  BRA.U UP1, `(.L_x_63) ;  /* 0x0000000101187547 */ /* 0x000fec000b800000 */
.L_x_64:
[----:B------:R-:W-:Y:S05]  /*31b0*/  NANOSLEEP 0x64 ;  /* 0x000000640000795d */ /* 0x000fea0003800000 */
[----:B------:R-:W-:-:S05]  /*31c0*/  UMOV UR7, 0x10 ;  /* 0x0000001000077882 */ /* 0x000fca0000000000 */
[----:B------:R-:W-:Y:S04]  /*31d0*/  DEPBAR.LE SB1, 0x36 ;  /* 0x00009d800000791a */ /* 0x000fe80000000000 */
[----:B------:R-:W1:Y:S02]  /*31e0*/  UTCATOMSWS.2CTA.FIND_AND_SET.ALIGN UP1, UR7, UR7 ;  /* 0x00000007000775e3 */ /* 0x000e640008220800 */
[----:B-1----:R-:W-:Y:S01]  /*31f0*/  MOV R10, UR7 ;  /* 0x00000007000a7c02 */ /* 0x002fe20008000f00 */
[----:B------:R-:W-:Y:S05]  /*3200*/  BRA.U !UP1, `(.L_x_64) ;  /* 0xfffffffd09e87547 */ /* 0x000fea000b83ffff */
.L_x_63:
[----:B------:R-:W1:Y:S01]  /*3210*/  LDS R5, [UR6+0x10] ;  /* 0x00001006ff057984 */ /* 0x000e620008000800 */
[----:B------:R-:W-:Y:S01]  /*3220*/  IMAD.U32 R3, RZ, RZ, UR37 ;  /* 0x00000025ff037e24 */ /* 0x000fe2000f8e00ff */
[----:B------:R-:W-:-:S03]  /*3230*/  MOV R2, UR4 ;  /* 0x0000000400027c02 */ /* 0x000fc60008000f00 */
[----:B------:R-:W-:Y:S01]  /*3240*/  VIADD R3, R3, 0x180 ;  /* 0x0000018003037836 */ /* 0x000fe20000000000 */
[----:B-1----:R-:W-:-:S04]  /*3250*/  SHF.L.U32 R5, R5, 0x1f, RZ ;  /* 0x0000001f05057819 */ /* 0x002fc800000006ff */
[----:B------:R-:W1:Y:S02]  /*3260*/  SYNCS.PHASECHK.TRANS64.TRYWAIT P0, [UR6+0x8], R5 ;  /* 0x00000805ff0075a7 */ /* 0x000e640008001106 */
[----:B-1----:R-:W-:Y:S05]  /*3270*/  @P0 BRA `(.L_x_65) ;  /* 0x0000000000080947 */ /* 0x002fea0003800000 */
[----:B------:R-:W1:Y:S02]  /*3280*/  SYNCS.PHASECHK.TRANS64.TRYWAIT P0, [UR6+0x8], R5 ;  /* 0x00000805ff0075a7 */ /* 0x000e640008001106 */
[----:B-1----:R-:W-:Y:S05]  /*3290*/  @!P0 BRA `(.L_x_66) ;  /* 0x0000006800788947 */ /* 0x002fea0003800000 */
.L_x_65:
[----:B-1----:R-:W-:Y:S01]  /*32a0*/  HFMA2 R4, -RZ, RZ, 0, 5.9604644775390625e-08 ;  /* 0x00000001ff047431 */ /* 0x002fe200000001ff */
[----:B------:R-:W-:Y:S01]  /*32b0*/  UPRMT UR7, UR4, 0x654, UR8 ;  /* 0x0000065404077896 */ /* 0x000fe20008000008 */
[----:B------:R-:W-:Y:S01]  /*32c0*/  IMAD.MOV.U32 R7, RZ, RZ, 0xffff ;  /* 0x0000ffffff077424 */ /* 0x000fe200078e00ff */
[----:B------:R-:W-:Y:S01]  /*32d0*/  PRMT R2, R2, 0x654, R3 ;  /* 0x0000065402027816 */ /* 0x000fe20000000003 */
[----:B------:R-:W-:Y:S02]  /*32e0*/  IMAD.MOV.U32 R5, RZ, RZ, 0x4 ;  /* 0x00000004ff057424 */ /* 0x000fe400078e00ff */
[----:B------:R-:W-:Y:S01]  /*32f0*/  IMAD.SHL.U32 R9, R10, 0x20, RZ ;  /* 0x000000200a097824 */ /* 0x000fe200078e00ff */
[----:B------:R-:W-:Y:S02]  /*3300*/  MOV R3, UR7 ;  /* 0x0000000700037c02 */ /* 0x000fe40008000f00 */
[-C--:B------:R-:W-:Y:S01]  /*3310*/  SHF.L.U32 R7, R7, R10.reuse, RZ ;  /* 0x0000000a07077219 */ /* 0x080fe200000006ff */
[----:B------:R1:W-:Y:S01]  /*3320*/  SYNCS.ARRIVE.TRANS64.RED RZ, [UR7], R5 ;  /* 0x00000005ffff79a7 */ /* 0x0003e20008000407 */
[----:B------:R-:W-:Y:S01]  /*3330*/  SHF.L.U32 R6, R4, R10, RZ ;  /* 0x0000000a04067219 */ /* 0x000fe200000006ff */
[----:B------:R1:W-:Y:S04]  /*3340*/  STS [UR37+0x180], R9 ;  /* 0x00018009ff007988 */ /* 0x0003e80008000825 */
[----:B------:R1:W-:Y:S04]  /*3350*/  STAS [R2.64], R10 ;  /* 0x0000000a02007dbd */ /* 0x0003e8000c0008ff */
[----:B------:R1:W-:Y:S04]  /*3360*/  ATOMS.OR RZ, [UR6+0x14], R7 ;  /* 0x00001407ffff798c */ /* 0x0003e8000b000006 */
[----:B------:R1:W-:Y:S04]  /*3370*/  ATOMS.OR RZ, [UR6+0x18], R6 ;  /* 0x00001806ffff798c */ /* 0x0003e8000b000006 */
[----:B------:R1:W-:Y:S02]  /*3380*/  ATOMS.XOR RZ, [UR6+0x10], R4 ;  /* 0x00001004ffff798c */ /* 0x0003e4000b800006 */
.L_x_62:
[----:B------:R-:W-:Y:S05]  /*3390*/  BSYNC B0 ;  /* 0x0000000000007941 */ /* 0x000fea0003800000 */
.L_x_61:
[----:B------:R-:W-:Y:S05]  /*33a0*/  BRA.U UP0, `(.L_x_67) ;  /* 0x00000001006c7547 */ /* 0x000fea000b800000 */
[----:B------:R-:W-:-:S03]  /*33b0*/  UMOV UR7, 0xffffffff ;  /* 0xffffffff00077882 */ /* 0x000fc60000000000 */
[----:B------:R-:W-:Y:S05]  /*33c0*/  BRA.DIV UR7, `(.L_x_68) ;  /* 0x0000006a07447947 */ /* 0x000fea000b800000 */
[----:B------:R-:W-:-:S13]  /*33d0*/  ELECT P6, URZ, PT ;  /* 0x0000000000ff782f */ /* 0x000fda00038c0000 */
.L_x_178:
[----:B------:R-:W-:Y:S05]  /*33e0*/  @!P6 BRA `(.L_x_67) ;  /* 0x00000000005ce947 */ /* 0x000fea0003800000 */
[----:B-1----:R-:W1:Y:S02]  /*33f0*/  LDS R3, [UR6+0x10] ;  /* 0x00001006ff037984 */ /* 0x002e640008000800 */
[----:B-1----:R-:W-:-:S04]  /*3400*/  SHF.L.U32 R3, R3, 0x1f, RZ ;  /* 0x0000001f03037819 */ /* 0x002fc800000006ff */
[----:B------:R-:W1:Y:S02]  /*3410*/  SYNCS.PHASECHK.TRANS64.TRYWAIT P0, [UR6+0x8], R3 ;  /* 0x00000803ff0075a7 */ /* 0x000e640008001106 */
[----:B-1----:R-:W-:Y:S05]  /*3420*/  @P0 BRA `(.L_x_69) ;  /* 0x0000000000080947 */ /* 0x002fea0003800000 */
[----:B------:R-:W1:Y:S02]  /*3430*/  SYNCS.PHASECHK.TRANS64.TRYWAIT P0, [UR6+0x8], R3 ;  /* 0x00000803ff0075a7 */ /* 0x000e640008001106 */
[----:B-1----:R-:W-:Y:S05]  /*3440*/  @!P0 BRA `(.L_x_70) ;  /* 0x0000006800448947 */ /* 0x002fea0003800000 */
.L_x_69:
[----:B------:R-:W2:Y:S01]  /*3450*/  LDS R5, [UR37+0x180] ;  /* 0x00018025ff057984 */ /* 0x000ea20008000800 */
[----:B-1----:R-:W-:Y:S02]  /*3460*/  HFMA2 R2, -RZ, RZ, 0, 5.9604644775390625e-08 ;  /* 0x00000001ff027431 */ /* 0x002fe400000001ff */
[----:B------:R-:W-:Y:S01]  /*3470*/  IMAD.MOV.U32 R3, RZ, RZ, 0xffff ;  /* 0x0000ffffff037424 */ /* 0x000fe200078e00ff */
[----:B------:R-:W-:Y:S01]  /*3480*/  UPRMT UR7, UR4, 0x654, UR8 ;  /* 0x0000065404077896 */ /* 0x000fe20008000008 */
[----:B--2---:R-:W-:-:S03]  /*3490*/  IMAD.SHL.U32 R4, R5, 0x20, RZ ;  /* 0x0000002005047824 */ /* 0x004fc600078e00ff */
[-C--:B------:R-:W-:Y:S02]  /*34a0*/  SHF.L.U32 R3, R3, R5.reuse, RZ ;  /* 0x0000000503037219 */ /* 0x080fe400000006ff */
[----:B------:R-:W-:Y:S01]  /*34b0*/  SHF.L.U32 R5, R2, R5, RZ ;  /* 0x0000000502057219 */ /* 0x000fe200000006ff */
[----:B------:R2:W-:Y:S04]  /*34c0*/  STS [UR37+0x180], R4 ;  /* 0x00018004ff007988 */ /* 0x0005e80008000825 */
[----:B------:R2:W-:Y:S04]  /*34d0*/  ATOMS.OR RZ, [UR6+0x14], R3 ;  /* 0x00001403ffff798c */ /* 0x0005e8000b000006 */
[----:B------:R2:W-:Y:S01]  /*34e0*/  ATOMS.OR RZ, [UR6+0x18], R5 ;  /* 0x00001805ffff798c */ /* 0x0005e2000b000006 */
[----:B------:R-:W-:Y:S03]  /*34f0*/  SYNCS.ARRIVE.TRANS64.RED.A1T0 RZ, [UR7], RZ ;  /* 0x000000ffffff79a7 */ /* 0x000fe60008100407 */
[----:B------:R2:W-:Y:S01]  /*3500*/  ATOMS.XOR RZ, [UR6+0x10], R2 ;  /* 0x00001002ffff798c */ /* 0x0005e2000b800006 */
[----:B------:R-:W-:Y:S05]  /*3510*/  BRA `(.L_x_67) ;  /* 0x0000000000107947 */ /* 0x000fea0003800000 */
.L_x_60:
[----:B------:R-:W-:-:S05]  /*3520*/  MOV R2, 0xffffffff ;  /* 0xffffffff00027802 */ /* 0x000fca0000000f00 */
[----:B------:R1:W-:Y:S02]  /*3530*/  STS [UR37+0x180], R2 ;  /* 0x00018002ff007988 */ /* 0x0003e40008000825 */
[----:B-1----:R-:W-:Y:S02]  /*3540*/  MOV R2, 0x3560 ;  /* 0x0000356000027802 */ /* 0x002fe40000000f00 */
[----:B-----5:R-:W-:Y:S05]  /*3550*/  CALL.REL.NOINC `($__internal_1_$__cuda_sm10x_tcgen05_guardrail_trap_phase_invalid_during_alloc) ;  /* 0x0000007000187944 */ /* 0x020fea0003c00000 */
.L_x_67:
[----:B------:R-:W-:Y:S05]  /*3560*/  WARPSYNC.ALL ;  /* 0x0000000000007948 */ /* 0x000fea0003800000 */
[----:B------:R-:W3:Y:S01]  /*3570*/  S2UR UR7, SR_CgaCtaId ;  /* 0x00000000000779c3 */ /* 0x000ee20000008800 */
[----:B------:R-:W-:Y:S01]  /*3580*/  UMOV UR6, 0x400 ;  /* 0x0000040000067882 */ /* 0x000fe20000000000 */
[----:B------:R-:W-:-:S06]  /*3590*/  NOP ;  /* 0x0000000000007918 */ /* 0x000fcc0000000000 */
[----:B------:R-:W-:Y:S06]  /*35a0*/  BAR.ARV 0x6, 0xa0 ;  /* 0x0182800000007b1d */ /* 0x000fec0000002000 */
[----:B------:R-:W4:Y:S01]  /*35b0*/  LDCU UR8, c[0x0][0x38c] ;  /* 0x00007180ff0877ac */ /* 0x000f220008000800 */
[----:B------:R-:W-:Y:S01]  /*35c0*/  LOP3.LUT R0, R0, 0xffff, RZ, 0xc0, !PT ;  /* 0x0000ffff00007812 */ /* 0x000fe200078ec0ff */
[----:B-1----:R-:W-:Y:S01]  /*35d0*/  IMAD.MOV.U32 R9, RZ, RZ, 0x1 ;  /* 0x00000001ff097424 */ /* 0x002fe200078e00ff */
[----:B------:R-:W-:Y:S01]  /*35e0*/  LOP3.LUT R8, R8, 0xffff, RZ, 0xc0, !PT ;  /* 0x0000ffff08087812 */ /* 0x000fe200078ec0ff */
[----:B------:R-:W-:Y:S01]  /*35f0*/  UMOV UR19, URZ ;  /* 0x000000ff00137c82 */ /* 0x000fe20008000000 */
[----:B------:R-:W-:Y:S01]  /*3600*/  R2UR UR11, R0 ;  /* 0x00000000000b72ca */ /* 0x000fe200000e0000 */
[----:B------:R-:W-:Y:S01]  /*3610*/  UMOV UR18, URZ ;  /* 0x000000ff00127c82 */ /* 0x000fe20008000000 */
[----:B------:R-:W-:Y:S01]  /*3620*/  R2UR UR12, R8 ;  /* 0x00000000080c72ca */ /* 0x000fe200000e0000 */
[----:B------:R-:W-:Y:S01]  /*3630*/  IMAD.MOV.U32 R8, RZ, RZ, RZ ;  /* 0x000000ffff087224 */ /* 0x000fe200078e00ff */
[----:B------:R-:W-:Y:S01]  /*3640*/  UMOV UR17, URZ ;  /* 0x000000ff00117c82 */ /* 0x000fe20008000000 */
[----:B---3--:R-:W-:-:S02]  /*3650*/  ULEA UR7, UR7, UR6, 0x18 ;  /* 0x0000000607077291 */ /* 0x008fc4000f8ec0ff */
[----:B------:R-:W-:Y:S02]  /*3660*/  UISETP.NE.AND UP2, UPT, UR5, URZ, UPT ;  /* 0x000000ff0500728c */ /* 0x000fe4000bf45270 */
[----:B------:R-:W-:Y:S02]  /*3670*/  UIADD3 UR13, UPT, UPT, UR7, 0x8400, URZ ;  /* 0x00008400070d7890 */ /* 0x000fe4000fffe0ff */
[----:B------:R-:W-:Y:S02]  /*3680*/  UIADD3 UR14, UPT, UPT, UR7, 0x28400, URZ ;  /* 0x00028400070e7890 */ /* 0x000fe4000fffe0ff */
[----:B----4-:R-:W-:Y:S01]  /*3690*/  UIADD3 UR8, UPT, UPT, UR8, 0x3f, URZ ;  /* 0x0000003f08087890 */ /* 0x010fe2000fffe0ff */
[----:B--2---:R-:W1:Y:S01]  /*36a0*/  LDS R2, [UR7+0x180] ;  /* 0x00018007ff027984 */ /* 0x004e620008000800 */
[----:B------:R-:W-:Y:S02]  /*36b0*/  USHF.R.U32.HI UR13, URZ, 0x4, UR13 ;  /* 0x00000004ff0d7899 */ /* 0x000fe4000801160d */
[----:B------:R-:W-:-:S02]  /*36c0*/  USHF.R.S32.HI UR6, URZ, 0x1f, UR8 ;  /* 0x0000001fff067899 */ /* 0x000fc40008011408 */
[----:B------:R-:W-:Y:S02]  /*36d0*/  USHF.R.U32.HI UR14, URZ, 0x4, UR14 ;  /* 0x00000004ff0e7899 */ /* 0x000fe4000801160e */
[----:B------:R-:W-:Y:S02]  /*36e0*/  ULEA.HI UR6, UR6, UR8, URZ, 0x6 ;  /* 0x0000000806067291 */ /* 0x000fe4000f8f30ff */
[----:B------:R-:W-:Y:S02]  /*36f0*/  ULOP3.LUT UR13, UR13, 0x3fff, URZ, 0xc0, !UPT ;  /* 0x00003fff0d0d7892 */ /* 0x000fe4000f8ec0ff */
[----:B------:R-:W-:Y:S02]  /*3700*/  USHF.R.S32.HI UR6, URZ, 0x6, UR6 ;  /* 0x00000006ff067899 */ /* 0x000fe40008011406 */
[----:B------:R-:W-:Y:S02]  /*3710*/  ULOP3.LUT UR14, UR14, 0x3fff, URZ, 0xc0, !UPT ;  /* 0x00003fff0e0e7892 */ /* 0x000fe4000f8ec0ff */
[----:B------:R-:W-:Y:S01]  /*3720*/  UISETP.LT.AND UP0, UPT, UR6, 0x1, UPT ;  /* 0x000000010600788c */ /* 0x000fe2000bf01270 */
[----:B------:R-:W-:Y:S01]  /*3730*/  UMOV UR28, 0x0 ;  /* 0x00000000001c7882 */ /* 0x000fe20000000000 */
[----:B------:R-:W-:Y:S01]  /*3740*/  UMOV UR29, 0x10200490 ;  /* 0x10200490001d7882 */ /* 0x000fe20000000000 */
[----:B------:R-:W-:-:S02]  /*3750*/  ULOP3.LUT UR13, UR13, 0x10000, URZ, 0xfc, !UPT ;  /* 0x000100000d0d7892 */ /* 0x000fc4000f8efcff */
[----:B------:R-:W-:Y:S02]  /*3760*/  ULOP3.LUT UR14, UR14, 0x10000, URZ, 0xfc, !UPT ;  /* 0x000100000e0e7892 */ /* 0x000fe4000f8efcff */
[----:B------:R-:W-:Y:S01]  /*3770*/  USEL UR20, UR6, 0x1, !UP0 ;  /* 0x0000000106147887 */ /* 0x000fe2000c000000 */
[----:B------:R-:W-:Y:S01]  /*3780*/  UMOV UR26, 0x0 ;  /* 0x00000000001a7882 */ /* 0x000fe20000000000 */
[----:B------:R-:W-:Y:S01]  /*3790*/  UMOV UR27, 0x10200490 ;  /* 0x10200490001b7882 */ /* 0x000fe20000000000 */
[----:B------:R-:W-:Y:S01]  /*37a0*/  UMOV UR24, 0x0 ;  /* 0x0000000000187882 */ /* 0x000fe20000000000 */
[----:B------:R-:W-:Y:S01]  /*37b0*/  UMOV UR25, 0x10200490 ;  /* 0x1020049000197882 */ /* 0x000fe20000000000 */
[----:B------:R-:W-:Y:S01]  /*37c0*/  UMOV UR22, 0x0 ;  /* 0x0000000000167882 */ /* 0x000fe20000000000 */
[----:B------:R-:W-:Y:S01]  /*37d0*/  UMOV UR23, 0x10200490 ;  /* 0x1020049000177882 */ /* 0x000fe20000000000 */
[----:B-1----:R-:W-:Y:S02]  /*37e0*/  R2UR UR21, R2 ;  /* 0x00000000021572ca */ /* 0x002fe400000e0000 */
[----:B------:R-:W-:-:S13]  /*37f0*/  CS2R R2, SRZ ;  /* 0x0000000000027805 */ /* 0x000fda000001ff00 */
.L_x_78:
[C---:B------:R-:W-:Y:S02]  /*3800*/  LEA R0, R8.reuse, UR7, 0x3 ;  /* 0x0000000708007c11 */ /* 0x040fe4000f8e18ff */
[----:B------:R-:W-:Y:S02]  /*3810*/  SHF.L.U32 R4, R3, 0x1f, RZ ;  /* 0x0000001f03047819 */ /* 0x000fe400000006ff */
[----:B------:R-:W-:Y:S02]  /*3820*/  LEA R5, R8, UR7, 0x4 ;  /* 0x0000000708057c11 */ /* 0x000fe4000f8e20ff */
[----:B------:R-:W1:Y:S02]  /*3830*/  SYNCS.PHASECHK.TRANS64.TRYWAIT P0, [R0+URZ+0xd0], R4 ;  /* 0x0000d004000075a7 */ /* 0x000e6400080011ff */
[----:B-1-34-:R-:W-:Y:S05]  /*3840*/  @!P0 BRA `(.L_x_71) ;  /* 0x00000064005c8947 */ /* 0x01afea0003800000 */
.L_x_179:
[----:B-1----:R-:W1:Y:S01]  /*3850*/  LDS.128 R4, [R5+0x160] ;  /* 0x0001600005047984 */ /* 0x002e620000000c00 */
[----:B------:R-:W-:Y:S02]  /*3860*/  VIADD R0, R0, 0xe0 ;  /* 0x000000e000007836 */ /* 0x000fe40000000000 */
[----:B------:R-:W-:Y:S01]  /*3870*/  VIADD R8, R8, 0x1 ;  /* 0x0000000108087836 */ /* 0x000fe20000000000 */
[----:B------:R-:W-:Y:S01]  /*3880*/  @!PT LDS RZ, [RZ] ;  /* 0x00000000fffff984 */ /* 0x000fe20000000800 */
[----:B------:R-:W-:Y:S01]  /*3890*/  @!PT LDS RZ, [RZ] ;  /* 0x00000000fffff984 */ /* 0x000fe20000000800 */
[----:B------:R-:W-:Y:S01]  /*38a0*/  @!PT LDS RZ, [RZ] ;  /* 0x00000000fffff984 */ /* 0x000fe20000000800 */
[----:B------:R-:W-:Y:S01]  /*38b0*/  @!PT LDS RZ, [RZ] ;  /* 0x00000000fffff984 */ /* 0x000fe20000000800 */
[----:B------:R2:W-:Y:S06]  /*38c0*/  MEMBAR.ALL.CTA ;  /* 0x0000000000007992 */ /* 0x0005ec0000008000 */
[----:B--2---:R-:W2:Y:S01]  /*38d0*/  FENCE.VIEW.ASYNC.S ;  /* 0x00000000000073c6 */ /* 0x004ea20000000000 */
[----:B------:R-:W-:-:S04]  /*38e0*/  PRMT R0, RZ, 0x654, R0 ;  /* 0x00000654ff007816 */ /* 0x000fc80000000000 */
[----:B--2---:R2:W-:Y:S01]  /*38f0*/  SYNCS.ARRIVE.TRANS64.RED.A1T0 RZ, [R0+URZ], RZ ;  /* 0x000000ff00ff79a7 */ /* 0x0045e200081004ff */
[----:B-1----:R-:W-:Y:S01]  /*3900*/  LOP3.LUT P1, RZ, R6, 0x1, RZ, 0xc0, !PT ;  /* 0x0000000106ff7812 */ /* 0x002fe2000782c0ff */
[----:B--2---:R-:W-:-:S12]  /*3910*/  BRA.U UP2, `(.L_x_72) ;  /* 0x0000000502087547 */ /* 0x004fd8000b800000 */
[----:B------:R-:W1:Y:S01]  /*3920*/  LDCU UR8, c[0x0][0x38c] ;  /* 0x00007180ff0877ac */ /* 0x000e620008000800 */
[----:B------:R-:W-:Y:S02]  /*3930*/  PLOP3.LUT P2, PT, PT, PT, PT, 0x80, 0x8 ;  /* 0x000000000008781c */ /* 0x000fe40003f4f070 */
[----:B------:R-:W-:Y:S01]  /*3940*/  SHF.L.U32 R4, R9, 0x1f, RZ ;  /* 0x0000001f09047819 */ /* 0x000fe200000006ff */
[----:B------:R-:W-:Y:S02]  /*3950*/  ULEA UR9, UR19, UR7, 0x3 ;  /* 0x0000000713097291 */ /* 0x000fe4000f8e18ff */
[----:B------:R-:W-:Y:S02]  /*3960*/  ULEA UR10, UR19, UR21, 0x7 ;  /* 0x00000015130a7291 */ /* 0x000fe4000f8e38ff */
[----:B-1----:R-:W-:-:S06]  /*3970*/  UISETP.GE.AND UP0, UPT, UR8, 0x1, UPT ;  /* 0x000000010800788c */ /* 0x002fcc000bf06270 */
[----:B------:R-:W-:-:S05]  /*3980*/  PLOP3.LUT P0, PT, PT, PT, UP0, 0x80, 0x8 ;  /* 0x000000000008781c */ /* 0x000fca0003f0f008 */
[----:B------:R-:W-:-:S08]  /*3990*/  @UP0 ULEA UR8, UR18, UR7, 0x3 ;  /* 0x0000000712080291 */ /* 0x000fd0000f8e18ff */
[----:B------:R-:W-:-:S04]  /*39a0*/  @P0 SHF.L.U32 R0, R2, 0x1f, RZ ;  /* 0x0000001f02000819 */ /* 0x000fc800000006ff */
[----:B------:R1:W2:Y:S01]  /*39b0*/  @P0 SYNCS.PHASECHK.TRANS64.TRYWAIT P2, [UR8], R0 ;  /* 0x00000000ff0005a7 */ /* 0x0002a20008041108 */
[----:B------:R-:W3:Y:S02]  /*39c0*/  SYNCS.PHASECHK.TRANS64.TRYWAIT P0, [UR9+0x110], R4 ;  /* 0x00011004ff0075a7 */ /* 0x000ee40008001109 */
[----:B-123--:R-:W-:Y:S05]  /*39d0*/  @!P0 BRA `(.L_x_73) ;  /* 0x00000064000c8947 */ /* 0x00efea0003800000 */
.L_x_181:
[----:B------:R-:W-:Y:S01]  /*39e0*/  UMOV UR16, UR17 ;  /* 0x0000001100107c82 */ /* 0x000fe20008000000 */
[----:B------:R-:W-:Y:S05]  /*39f0*/  BRA.U !UP0, `(.L_x_74) ;  /* 0x0000000108c07547 */ /* 0x000fea000b800000 */
[----:B------:R-:W-:Y:S02]  /*3a00*/  UIADD3 UR16, UPT, UPT, UR20, UR17, URZ ;  /* 0x0000001114107290 */ /* 0x000fe4000fffe0ff */
[----:B------:R-:W-:Y:S01]  /*3a10*/  UPLOP3.LUT UP3, UPT, UPT, UPT, UPT, 0x40, 0x4 ;  /* 0x000000000004789c */ /* 0x000fe20003f6e870 */
[----:B------:R-:W-:Y:S01]  /*3a20*/  UMOV UR15, UR6 ;  /* 0x00000006000f7c82 */ /* 0x000fe20008000000 */
[----:B------:R-:W-:-:S09]  /*3a30*/  UMOV UR46, UR18 ;  /* 0x00000012002e7c82 */ /* 0x000fd20008000000 */
.L_x_77:
[----:B--2---:R-:W-:Y:S01]  /*3a40*/  ULEA UR8, UR46, UR7, 0x3 ;  /* 0x000000072e087291 */ /* 0x004fe2000f8e18ff */
[----:B---3--:R-:W-:Y:S11]  /*3a50*/  @P2 BRA `(.L_x_75) ;  /* 0x00000000000c2947 */ /* 0x008ff60003800000 */
[----:B-1----:R-:W-:Y:S04]  /*3a60*/  SHF.L.U32 R4, R2, 0x1f, RZ ;  /* 0x0000001f02047819 */ /* 0x002fe800000006ff */
[----:B------:R-:W1:Y:S02]  /*3a70*/  SYNCS.PHASECHK.TRANS64.TRYWAIT P0, [UR8], R4 ;  /* 0x00000004ff0075a7 */ /* 0x000e640008001108 */
[----:B-1----:R-:W-:Y:S05]  /*3a80*/  @!P0 BRA `(.L_x_76) ;  /* 0x0000006000f88947 */ /* 0x002fea0003800000 */
.L_x_75:
[----:B------:R-:W-:Y:S01]  /*3a90*/  UISETP.NE.AND UP0, UPT, UR15, 0x1, UPT ;  /* 0x000000010f00788c */ /* 0x000fe2000bf05270 */
[----:B------:R-:W-:Y:S01]  /*3aa0*/  PLOP3.LUT P2, PT, PT, PT, PT, 0x80, 0x8 ;  /* 0x000000000008781c */ /* 0x000fe20003f4f070 */
[----:B------:R-:W-:Y:S02]  /*3ab0*/  UIADD3 UR18, UPT, UPT, UR46, 0x1, URZ ;  /* 0x000000012e127890 */ /* 0x000fe4000fffe0ff */
[----:B------:R-:W-:Y:S02]  /*3ac0*/  ULEA UR32, UR46, UR14, 0x9 ;  /* 0x0000000e2e207291 */ /* 0x000fe4000f8e48ff */
[----:B------:R-:W-:Y:S01]  /*3ad0*/  UISETP.NE.AND UP1, UPT, UR18, 0x8, UPT ;  /* 0x000000081200788c */ /* 0x000fe2000bf25270 */
[----:B------:R-:W-:Y:S01]  /*3ae0*/  PLOP3.LUT P0, PT, PT, PT, UP0, 0x80, 0x8 ;  /* 0x000000000008781c */ /* 0x000fe20003f0f008 */
[----:B------:R-:W-:Y:S02]  /*3af0*/  UIADD3 UR44, UPT, UPT, UR32, 0x2, URZ ;  /* 0x00000002202c7890 */ /* 0x000fe4000fffe0ff */
[----:B------:R-:W-:Y:S02]  /*3b00*/  USEL UR31, URZ, 0x1, UP1 ;  /* 0x00000001ff1f7887 */ /* 0x000fe40008800000 */
[----:B------:R-:W-:Y:S02]  /*3b10*/  USEL UR18, UR18, URZ, UP1 ;  /* 0x000000ff12127287 */ /* 0x000fe40008800000 */
[----:B------:R-:W-:Y:S02]  /*3b20*/  UIADD3 UR40, UPT, UPT, UR32, 0x4, URZ ;  /* 0x0000000420287890 */ /* 0x000fe4000fffe0ff */
[----:B------:R-:W-:Y:S01]  /*3b30*/  @UP0 ULEA UR30, UR18, UR7, 0x3 ;  /* 0x00000007121e0291 */ /* 0x000fe2000f8e18ff */
[----:B------:R-:W-:Y:S01]  /*3b40*/  LOP3.LUT R2, R2, UR31, RZ, 0x3c, !PT ;  /* 0x0000001f02027c12 */ /* 0x000fe2000f8e3cff */
[----:B------:R-:W-:Y:S02]  /*3b50*/  UIADD3 UR36, UPT, UPT, UR32, 0x6, URZ ;  /* 0x0000000620247890 */ /* 0x000fe4000fffe0ff */
[----:B------:R-:W-:Y:S01]  /*3b60*/  UIADD3 UR8, UPT, UPT, UR8, 0x40, URZ ;  /* 0x0000004008087890 */ /* 0x000fe2000fffe0ff */
[----:B-1----:R-:W-:Y:S01]  /*3b70*/  @P0 SHF.L.U32 R0, R2, 0x1f, RZ ;  /* 0x0000001f02000819 */ /* 0x002fe200000006ff */
[----:B------:R-:W-:Y:S02]  /*3b80*/  UIADD3 UR17, UPT, UPT, UR17, 0x1, URZ ;  /* 0x0000000111117890 */ /* 0x000fe4000fffe0ff */
[----:B------:R-:W-:Y:S01]  /*3b90*/  UIADD3 UR15, UPT, UPT, UR15, -0x1, URZ ;  /* 0xffffffff0f0f7890 */ /* 0x000fe2000fffe0ff */
[----:B------:R2:W3:Y:S01]  /*3ba0*/  @P0 SYNCS.PHASECHK.TRANS64.TRYWAIT P2, [UR30], R0 ;  /* 0x00000000ff0005a7 */ /* 0x0004e2000804111e */
[----:B------:R-:W-:Y:S02]  /*3bb0*/  ULEA UR30, UR46, UR13, 0xa ;  /* 0x0000000d2e1e7291 */ /* 0x000fe4000f8e50ff */
[----:B------:R-:W-:Y:S02]  /*3bc0*/  UISETP.NE.AND UP0, UPT, UR17, UR16, UPT ;  /* 0x000000101100728c */ /* 0x000fe4000bf05270 */
[----:B------:R-:W-:Y:S02]  /*3bd0*/  UIADD3 UR42, UPT, UPT, UR30, 0x2, URZ ;  /* 0x000000021e2a7890 */ /* 0x000fe4000fffe0ff */
[----:B------:R-:W-:Y:S02]  /*3be0*/  UIADD3 UR38, UPT, UPT, UR30, 0x4, URZ ;  /* 0x000000041e267890 */ /* 0x000fe4000fffe0ff */
[----:B------:R-:W-:Y:S01]  /*3bf0*/  UIADD3 UR34, UPT, UPT, UR30, 0x6, URZ ;  /* 0x000000061e227890 */ /* 0x000fe2000fffe0ff */
[----:B------:R-:W-:Y:S01]  /*3c00*/  UMOV UR33, 0x40004040 ;  /* 0x4000404000217882 */ /* 0x000fe20000000000 */
[----:B------:R-:W-:Y:S01]  /*3c10*/  UMOV UR31, 0x40004040 ;  /* 0x40004040001f7882 */ /* 0x000fe20000000000 */
[----:B------:R-:W-:Y:S01]  /*3c20*/  UMOV UR45, 0x40004040 ;  /* 0x40004040002d7882 */ /* 0x000fe20000000000 */
[----:B------:R2:W-:Y:S01]  /*3c30*/  UTCHMMA.2CTA gdesc[UR30], gdesc[UR32], tmem[UR10], tmem[UR28], idesc[UR29], UP3 ;  /* 0x00ff1c201e0075ea */ /* 0x0005e20009a0000a */
[----:B------:R-:W-:Y:S01]  /*3c40*/  UPLOP3.LUT UP3, UPT, UPT, UPT, UPT, 0x80, 0x8 ;  /* 0x000000000008789c */ /* 0x000fe20003f6f070 */
[----:B------:R-:W-:Y:S01]  /*3c50*/  UMOV UR43, 0x40004040 ;  /* 0x40004040002b7882 */ /* 0x000fe20000000000 */
[----:B------:R-:W-:Y:S01]  /*3c60*/  UMOV UR41, 0x40004040 ;  /* 0x4000404000297882 */ /* 0x000fe20000000000 */
[----:B------:R2:W-:Y:S01]  /*3c70*/  UTCHMMA.2CTA gdesc[UR42], gdesc[UR44], tmem[UR10], tmem[UR26], idesc[UR27], UPT ;  /* 0x00ff1a2c2a0075ea */ /* 0x0005e2000ba0000a */
[----:B------:R-:W-:Y:S01]  /*3c80*/  UMOV UR39, 0x40004040 ;  /* 0x4000404000277882 */ /* 0x000fe20000000000 */
[----:B------:R-:W-:Y:S01]  /*3c90*/  UMOV UR37, 0x40004040 ;  /* 0x4000404000257882 */ /* 0x000fe20000000000 */
[----:B------:R-:W-:Y:S01]  /*3ca0*/  UMOV UR35, 0x40004040 ;  /* 0x4000404000237882 */ /* 0x000fe20000000000 */
[----:B------:R2:W-:Y:S01]  /*3cb0*/  UTCHMMA.2CTA gdesc[UR38], gdesc[UR40], tmem[UR10], tmem[UR24], idesc[UR25], UPT ;  /* 0x00ff1828260075ea */ /* 0x0005e2000ba0000a */
[----:B------:R2:W-:Y:S01]  /*3cc0*/  UTCHMMA.2CTA gdesc[UR34], gdesc[UR36], tmem[UR10], tmem[UR22], idesc[UR23], UPT ;  /* 0x00ff1624220075ea */ /* 0x0005e2000ba0000a */
[----:B------:R2:W-:Y:S01]  /*3cd0*/  UTCBAR.2CTA.MULTICAST [UR8], URZ, UR12 ;  /* 0x000000ff080073e9 */ /* 0x0005e2000820080c */
[----:B------:R-:W-:Y:S01]  /*3ce0*/  UMOV UR46, UR18 ;  /* 0x00000012002e7c82 */ /* 0x000fe20008000000 */
[----:B------:R-:W-:Y:S05]  /*3cf0*/  BRA.U UP0, `(.L_x_77) ;  /* 0xfffffffd00507547 */ /* 0x000fea000b83ffff */
.L_x_74:
[----:B------:R-:W-:Y:S01]  /*3d00*/  UIADD3 UR9, UPT, UPT, UR9, 0xf0, URZ ;  /* 0x000000f009097890 */ /* 0x000fe2000fffe0ff */
[----:B------:R-:W-:-:S08]  /*3d10*/  UMOV UR17, UR16 ;  /* 0x0000001000117c82 */ /* 0x000fd00008000000 */
[----:B------:R4:W-:Y:S01]  /*3d20*/  UTCBAR.2CTA.MULTICAST [UR9], URZ, UR11 ;  /* 0x000000ff090073e9 */ /* 0x0009e2000820080b */
[----:B------:R-:W-:Y:S02]  /*3d30*/  NOP ;  /* 0x0000000000007918 */ /* 0x000fe40000000000 */
.L_x_72:
[----:B------:R-:W-:Y:S01]  /*3d40*/  UIADD3 UR19, UPT, UPT, UR19, 0x1, URZ ;  /* 0x0000000113137890 */ /* 0x000fe2000fffe0ff */
[----:B------:R-:W-:-:S03]  /*3d50*/  ISETP.NE.AND P0, PT, R8, 0x2, PT ;  /* 0x000000020800780c */ /* 0x000fc60003f05270 */
[----:B------:R-:W-:Y:S01]  /*3d60*/  UISETP.NE.AND UP0, UPT, UR19, 0x4, UPT ;  /* 0x000000041300788c */ /* 0x000fe2000bf05270 */
[----:B-12---:R-:W-:Y:S02]  /*3d70*/  SEL R0, RZ, 0x1, P0 ;  /* 0x00000001ff007807 */ /* 0x006fe40000000000 */
[----:B------:R-:W-:Y:S01]  /*3d80*/  SEL R8, R8, RZ, P0 ;  /* 0x000000ff08087207 */ /* 0x000fe20000000000 */
[----:B------:R-:W-:Y:S01]  /*3d90*/  USEL UR8, URZ, 0x1, UP0 ;  /* 0x00000001ff087887 */ /* 0x000fe20008000000 */
[----:B------:R-:W-:Y:S01]  /*3da0*/  LOP3.LUT R3, R3, R0, RZ, 0x3c, !PT ;  /* 0x0000000003037212 */ /* 0x000fe200078e3cff */
[----:B------:R-:W-:-:S04]  /*3db0*/  USEL UR19, UR19, URZ, UP0 ;  /* 0x000000ff13137287 */ /* 0x000fc80008000000 */
[----:B------:R-:W-:Y:S01]  /*3dc0*/  LOP3.LUT R9, R9, UR8, RZ, 0x3c, !PT ;  /* 0x0000000809097c12 */ /* 0x000fe2000f8e3cff */
[----:B------:R-:W-:Y:S07]  /*3dd0*/  @P1 BRA `(.L_x_78) ;  /* 0xfffffff800881947 */ /* 0x000fee000383ffff */
[----:B------:R-:W1:Y:S01]  /*3de0*/  S2UR UR6, SR_CgaCtaId ;  /* 0x00000000000679c3 */ /* 0x000e620000008800 */
[----:B------:R-:W-:Y:S01]  /*3df0*/  ELECT P0, URZ, PT ;  /* 0x0000000000ff782f */ /* 0x000fe20003800000 */
[----:B------:R-:W-:Y:S01]  /*3e00*/  HFMA2 R0, -RZ, RZ, 0, 5.9604644775390625e-08 ;  /* 0x00000001ff007431 */ /* 0x000fe200000001ff */
[----:B------:R-:W-:-:S05]  /*3e10*/  UMOV UR8, 0x40 ;  /* 0x0000004000087882 */ /* 0x000fca0000000000 */
[----:B------:R-:W-:Y:S01]  /*3e20*/  UVIRTCOUNT.DEALLOC.SMPOOL 0x80 ;  /* 0x000000800000784c */ /* 0x000fe20000000000 */
[----:B------:R-:W-:Y:S02]  /*3e30*/  UISETP.NE.AND UP0, UPT, UR5, URZ, UPT ;  /* 0x000000ff0500728c */ /* 0x000fe4000bf05270 */
[----:B-1----:R-:W-:-:S09]  /*3e40*/  ULEA UR6, UR6, UR8, 0x18 ;  /* 0x0000000806067291 */ /* 0x002fd2000f8ec0ff */
[----:B------:R1:W-:Y:S01]  /*3e50*/  @P0 STS.U8 [UR6+0x1c], R0 ;  /* 0x00001c00ff000988 */ /* 0x0003e20008000006 */
[----:B------:R-:W-:Y:S05]  /*3e60*/  BRA.U UP0, `(.L_x_79) ;  /* 0x0000000100a07547 */ /* 0x000fea000b800000 */
[----:B------:R-:W-:Y:S01]  /*3e70*/  UIADD3 UR5, UPT, UPT, UR7, 0x110, URZ ;  /* 0x0000011007057890 */ /* 0x000fe2000fffe0ff */
[----:B------:R-:W-:-:S03]  /*3e80*/  SHF.L.U32 R2, R9, 0x1f, RZ ;  /* 0x0000001f09027819 */ /* 0x000fc600000006ff */
[----:B------:R-:W-:-:S09]  /*3e90*/  ULEA UR8, UR19, UR5, 0x3 ;  /* 0x0000000513087291 */ /* 0x000fd2000f8e18ff */
[----:B------:R-:W2:Y:S02]  /*3ea0*/  SYNCS.PHASECHK.TRANS64.TRYWAIT P0, [UR8], R2 ;  /* 0x00000002ff0075a7 */ /* 0x000ea40008001108 */
[----:B--2---:R-:W-:Y:S05]  /*3eb0*/  @!P0 BRA `(.L_x_80) ;  /* 0x0000006000048947 */ /* 0x004fea0003800000 */
.L_x_184:
[----:B----4-:R-:W-:-:S04]  /*3ec0*/  UIADD3 UR9, UPT, UPT, UR19, 0x1, URZ ;  /* 0x0000000113097890 */ /* 0x010fc8000fffe0ff */
        /* <DEDUP_REMOVED lines=8> */
.L_x_186:
        /* <DEDUP_REMOVED lines=9> */
.L_x_188:
[----:B------:R-:W-:-:S04]  /*3fe0*/  UIADD3 UR9, UPT, UPT, UR9, 0x1, URZ ;  /* 0x0000000109097890 */ /* 0x000fc8000fffe0ff */
[----:B------:R-:W-:-:S04]  /*3ff0*/  UISETP.NE.AND UP1, UPT, UR9, 0x4, UPT ;  /* 0x000000040900788c */ /* 0x000fc8000bf25270 */
[----:B------:R-:W-:Y:S02]  /*4000*/  USEL UR8, URZ, 0x1, UP1 ;  /* 0x00000001ff087887 */ /* 0x000fe40008800000 */
[----:B------:R-:W-:-:S04]  /*4010*/  USEL UR9, UR9, URZ, UP1 ;  /* 0x000000ff09097287 */ /* 0x000fc80008800000 */
[----:B------:R-:W-:Y:S01]  /*4020*/  ULEA UR9, UR9, UR5, 0x3 ;  /* 0x0000000509097291 */ /* 0x000fe2000f8e18ff */
[----:B------:R-:W-:-:S04]  /*4030*/  LOP3.LUT R2, R2, UR8, RZ, 0x3c, !PT ;  /* 0x0000000802027c12 */ /* 0x000fc8000f8e3cff */
[----:B------:R-:W-:Y:S01]  /*4040*/  SHF.L.U32 R2, R2, 0x1f, RZ ;  /* 0x0000001f02027819 */ /* 0x000fe200000006ff */
[----:B-1----:R-:W-:-:S04]  /*4050*/  IMAD.U32 R0, RZ, RZ, UR9 ;  /* 0x00000009ff007e24 */ /* 0x002fc8000f8e00ff */
[----:B------:R1:W2:Y:S03]  /*4060*/  SYNCS.PHASECHK.TRANS64.TRYWAIT P0, [R0+URZ], R2 ;  /* 0x00000002000075a7 */ /* 0x0002a600080011ff */
[----:B--2---:R-:W-:Y:S05]  /*4070*/  @!P0 NANOSLEEP.SYNCS 0x989680 ;  /* 0x009896800000895d */ /* 0x004fea0003900000 */
[----:B------:R-:W2:Y:S02]  /*4080*/  @!P0 SYNCS.PHASECHK.TRANS64 P0, [R0+URZ], R2 ;  /* 0x00000002000085a7 */ /* 0x000ea400080010ff */
[----:B--2---:R-:W-:Y:S05]  /*4090*/  @P0 BRA `(.L_x_83) ;  /* 0x0000000000200947 */ /* 0x004fea0003800000 */
.L_x_84:
[----:B--2---:R2:W4:Y:S02]  /*40a0*/  SYNCS.PHASECHK.TRANS64.TRYWAIT P0, [R0+URZ], R2 ;  /* 0x00000002000075a7 */ /* 0x00452400080011ff */
[----:B----4-:R-:W-:Y:S05]  /*40b0*/  @!P0 NANOSLEEP.SYNCS 0x989680 ;  /* 0x009896800000895d */ /* 0x010fea0003900000 */
[----:B------:R-:W4:Y:S02]  /*40c0*/  @!P0 SYNCS.PHASECHK.TRANS64 P0, [R0+URZ], R2 ;  /* 0x00000002000085a7 */ /* 0x000f2400080010ff */
[----:B----4-:R-:W-:Y:S05]  /*40d0*/  @!P0 BRA `(.L_x_84) ;  /* 0xfffffffc00f08947 */ /* 0x010fea000383ffff */
[----:B------:R-:W-:Y:S05]  /*40e0*/  BRA `(.L_x_83) ;  /* 0x00000000000c7947 */ /* 0x000fea0003800000 */
.L_x_79:
[----:B------:R-:W-:-:S04]  /*40f0*/  UIADD3 UR5, UPT, UPT, UR7, 0x150, URZ ;  /* 0x0000015007057890 */ /* 0x000fc8000fffe0ff */
[----:B------:R-:W-:-:S09]  /*4100*/  UPRMT UR5, UR4, 0x654, UR5 ;  /* 0x0000065404057896 */ /* 0x000fd20008000005 */
[----:B------:R-:W-:Y:S03]  /*4110*/  SYNCS.ARRIVE.TRANS64.RED.A1T0 RZ, [UR5], RZ ;  /* 0x000000ffffff79a7 */ /* 0x000fe60008100405 */
.L_x_83:
[----:B-12---:R-:W-:Y:S01]  /*4120*/  SHF.L.U32 R2, RZ, 0x1f, RZ ;  /* 0x0000001fff027819 */ /* 0x006fe200000006ff */
[----:B------:R-:W-:Y:S01]  /*4130*/  UIADD3 UR5, UPT, UPT, UR7, 0x150, URZ ;  /* 0x0000015007057890 */ /* 0x000fe2000fffe0ff */
[----:B------:R-:W-:Y:S02]  /*4140*/  PLOP3.LUT P0, PT, PT, PT, UP0, 0x80, 0x8 ;  /* 0x000000000008781c */ /* 0x000fe40003f0f008 */
[----:B------:R-:W1:Y:S02]  /*4150*/  SYNCS.PHASECHK.TRANS64.TRYWAIT P1, [UR7+0x150], R2 ;  /* 0x00015002ff0075a7 */ /* 0x000e640008021107 */
[----:B-1----:R-:W-:Y:S09]  /*4160*/  @!P1 BRA `(.L_x_85) ;  /* 0x0000005c00a09947 */ /* 0x002ff20003800000 */
.L_x_190:
[----:B------:R-:W-:Y:S01]  /*4170*/  @!UP0 UPRMT UR5, UR4, 0x654, UR5 ;  /* 0x0000065404058896 */ /* 0x000fe20008000005 */
[----:B------:R-:W-:Y:S02]  /*4180*/  UMOV UR8, 0xffff ;  /* 0x0000ffff00087882 */ /* 0x000fe40000000000 */
[----:B------:R-:W-:-:S06]  /*4190*/  UMOV UR4, 0x1 ;  /* 0x0000000100047882 */ /* 0x000fcc0000000000 */
[----:B------:R-:W-:Y:S01]  /*41a0*/  @!P0 SYNCS.ARRIVE.TRANS64.RED.A1T0 RZ, [UR5], RZ ;  /* 0x000000ffffff89a7 */ /* 0x000fe20008100405 */
[----:B------:R-:W-:Y:S01]  /*41b0*/  NOP ;  /* 0x0000000000007918 */ /* 0x000fe20000000000 */
[----:B-1----:R-:W1:Y:S01]  /*41c0*/  LDS R0, [UR6+0x14] ;  /* 0x00001406ff007984 */ /* 0x002e620008000800 */
[----:B------:R-:W-:-:S04]  /*41d0*/  ULOP3.LUT UR5, UR21, 0xffff, URZ, 0xc0, !UPT ;  /* 0x0000ffff15057892 */ /* 0x000fc8000f8ec0ff */
[----:B------:R-:W-:-:S04]  /*41e0*/  USHF.R.U32.HI UR5, URZ, 0x5, UR5 ;  /* 0x00000005ff057899 */ /* 0x000fc80008011605 */
[----:B------:R-:W-:Y:S02]  /*41f0*/  USHF.L.U32 UR8, UR8, UR5, URZ ;  /* 0x0000000508087299 */ /* 0x000fe400080006ff */
[----:B------:R-:W-:-:S04]  /*4200*/  USHF.L.U32 UR4, UR4, UR5, URZ ;  /* 0x0000000504047299 */ /* 0x000fc800080006ff */
[----:B-1----:R-:W-:-:S04]  /*4210*/  LOP3.LUT R0, R0, UR8, RZ, 0xc0, !PT ;  /* 0x0000000800007c12 */ /* 0x002fc8000f8ec0ff */
[----:B------:R-:W-:-:S13]  /*4220*/  ISETP.NE.AND P0, PT, R0, UR8, PT ;  /* 0x0000000800007c0c */ /* 0x000fda000bf05270 */
[----:B------:R-:W-:Y:S05]  /*4230*/  @P0 BRA `(.L_x_86) ;  /* 0x0000000000580947 */ /* 0x000fea0003800000 */
[----:B------:R-:W1:Y:S02]  /*4240*/  LDS R0, [UR6+0x18] ;  /* 0x00001806ff007984 */ /* 0x000e640008000800 */
[----:B-1----:R-:W-:-:S04]  /*4250*/  LOP3.LUT R0, R0, UR4, RZ, 0xc0, !PT ;  /* 0x0000000400007c12 */ /* 0x002fc8000f8ec0ff */
[----:B------:R-:W-:-:S13]  /*4260*/  ISETP.NE.AND P0, PT, R0, UR4, PT ;  /* 0x0000000400007c0c */ /* 0x000fda000bf05270 */
[----:B------:R-:W-:Y:S05]  /*4270*/  @P0 BRA `(.L_x_87) ;  /* 0x00000000003c0947 */ /* 0x000fea0003800000 */
[----:B------:R-:W1:Y:S01]  /*4280*/  S2R R2, SR_LANEID ;  /* 0x0000000000027919 */ /* 0x000e620000000000 */
[----:B------:R-:W-:Y:S01]  /*4290*/  ULOP3.LUT UR8, URZ, UR8, URZ, 0x33, !UPT ;  /* 0x00000008ff087292 */ /* 0x000fe2000f8e33ff */
[----:B------:R-:W-:Y:S02]  /*42a0*/  VOTEU.ANY UR7, UPT, PT ;  /* 0x0000000000077886 */ /* 0x000fe400038e0100 */
[----:B------:R-:W-:-:S03]  /*42b0*/  UFLO.U32 UR7, UR7 ;  /* 0x00000007000772bd */ /* 0x000fc600080e0000 */
[----:B------:R-:W-:-:S04]  /*42c0*/  IMAD.U32 R0, RZ, RZ, UR8 ;  /* 0x00000008ff007e24 */ /* 0x000fc8000f8e00ff */
[----:B------:R2:W3:Y:S02]  /*42d0*/  REDUX UR5, R0 ;  /* 0x00000000000573c4 */ /* 0x0004e40000000000 */
[----:B------:R1:W-:Y:S02]  /*42e0*/  UTCATOMSWS.AND URZ, UR8 ;  /* 0x0000000800ff79e3 */ /* 0x0003e40008000000 */
[----:B-1----:R-:W-:Y:S02]  /*42f0*/  ISETP.EQ.U32.AND P0, PT, R2, UR7, PT ;  /* 0x0000000702007c0c */ /* 0x002fe4000bf02070 */
[----:B--2---:R-:W-:Y:S02]  /*4300*/  LOP3.LUT R0, RZ, UR4, RZ, 0x33, !PT ;  /* 0x00000004ff007c12 */ /* 0x004fe4000f8e33ff */
[----:B---3--:R-:W-:Y:S02]  /*4310*/  MOV R2, UR5 ;  /* 0x0000000500027c02 */ /* 0x008fe40008000f00 */
[----:B------:R-:W1:Y:S07]  /*4320*/  REDUX UR4, R0 ;  /* 0x00000000000473c4 */ /* 0x000e6e0000000000 */
[----:B------:R2:W-:Y:S01]  /*4330*/  @P0 ATOMS.AND RZ, [UR6+0x14], R2 ;  /* 0x00001402ffff098c */ /* 0x0005e2000a800006 */
[----:B-1----:R-:W-:-:S05]  /*4340*/  IMAD.U32 R0, RZ, RZ, UR4 ;  /* 0x00000004ff007e24 */ /* 0x002fca000f8e00ff */
[----:B------:R2:W-:Y:S01]  /*4350*/  @P0 ATOMS.AND RZ, [UR6+0x18], R0 ;  /* 0x00001800ffff098c */ /* 0x0005e2000a800006 */
[----:B------:R-:W-:Y:S05]  /*4360*/  BRA `(.L_x_88) ;  /* 0x0000000000147947 */ /* 0x000fea0003800000 */
.L_x_87:
[----:B------:R-:W-:Y:S02]  /*4370*/  MOV R2, 0x4390 ;  /* 0x0000439000027802 */ /* 0x000fe40000000f00 */
[----:B---345:R-:W-:Y:S05]  /*4380*/  CALL.REL.NOINC `($__internal_0_$__cuda_sm10x_tcgen05_guardrail_trap_col_being_dealloced_not_returned_by_alloc) ;  /* 0x0000006000807944 */ /* 0x038fea0003c00000 */
[----:B------:R-:W-:Y:S05]  /*4390*/  BRA `(.L_x_88) ;  /* 0x0000000000087947 */ /* 0x000fea0003800000 */
.L_x_86:
[----:B------:R-:W-:Y:S02]  /*43a0*/  MOV R2, 0x43c0 ;  /* 0x000043c000027802 */ /* 0x000fe40000000f00 */
[----:B---345:R-:W-:Y:S05]  /*43b0*/  CALL.REL.NOINC `($__internal_2_$__cuda_sm10x_tcgen05_guardrail_trap_unallocated_columns_being_dealloced) ;  /* 0x00000060008c7944 */ /* 0x038fea0003c00000 */
.L_x_88:
[----:B------:R-:W-:Y:S01]  /*43c0*/  NOP ;  /* 0x0000000000007918 */ /* 0x000fe20000000000 */
[----:B----4-:R-:W-:Y:S05]  /*43d0*/  EXIT ;  /* 0x000000000000794d */ /* 0x010fea0003800000 */
.L_x_59:
[----:B------:R-:W-:-:S09]  /*43e0*/  UISETP.NE.OR UP5, UPT, UR10, 0x3, !UP5 ;  /* 0x000000030a00788c */ /* 0x000fd2000efa5670 */
[----:B------:R-:W-:Y:S05]  /*43f0*/  BRA.U UP5, `(.L_x_89) ;  /* 0x0000001105087547 */ /* 0x000fea000b800000 */
[----:B------:R-:W1:Y:S01]  /*4400*/  LDC R0, c[0x0][0xb30] ;  /* 0x0002cc00ff007b82 */ /* 0x000e620000000800 */
[----:B------:R-:W2:Y:S01]  /*4410*/  LDCU.64 UR8, c[0x0][0x888] ;  /* 0x00011100ff0877ac */ /* 0x000ea20008000a00 */
[----:B------:R-:W-:Y:S02]  /*4420*/  HFMA2 R27, -RZ, RZ, 0, 0 ;  /* 0x00000000ff1b7431 */ /* 0x000fe400000001ff */
[----:B------:R-:W-:Y:S01]  /*4430*/  IMAD.MOV.U32 R29, RZ, RZ, 0x1 ;  /* 0x00000001ff1d7424 */ /* 0x000fe200078e00ff */
[----:B------:R-:W-:Y:S01]  /*4440*/  MOV R25, 0x2000 ;  /* 0x0000200000197802 */ /* 0x000fe20000000f00 */
[----:B------:R-:W3:Y:S01]  /*4450*/  LDCU.64 UR4, c[0x0][0x890] ;  /* 0x00011200ff0477ac */ /* 0x000ee20008000a00 */
[----:B------:R-:W-:Y:S01]  /*4460*/  IMAD.MOV.U32 R28, RZ, RZ, RZ ;  /* 0x000000ffff1c7224 */ /* 0x000fe200078e00ff */
[----:B------:R-:W4:Y:S01]  /*4470*/  LDC R24, c[0x0][0x370] ;  /* 0x0000dc00ff187b82 */ /* 0x000f220000000800 */
[----:B------:R-:W-:Y:S01]  /*4480*/  UMOV UR7, 0x400 ;  /* 0x0000040000077882 */ /* 0x000fe20000000000 */
[----:B------:R-:W-:-:S02]  /*4490*/  UPLOP3.LUT UP1, UPT, UPT, UPT, UPT, 0x40, 0x4 ;  /* 0x000000000004789c */ /* 0x000fc40003f2e870 */
[----:B------:R-:W-:-:S04]  /*44a0*/  ULEA UR7, UR37, UR7, 0x18 ;  /* 0x0000000725077291 */ /* 0x000fc8000f8ec0ff */
[----:B------:R-:W4:Y:S01]  /*44b0*/  LDC R3, c[0x0][0xb0c] ;  /* 0x0002c300ff037b82 */ /* 0x000f220000000800 */
[----:B------:R-:W-:Y:S02]  /*44c0*/  UIADD3 UR13, UPT, UPT, UR7, 0x98, URZ ;  /* 0x00000098070d7890 */ /* 0x000fe4000fffe0ff */
[----:B--2---:R-:W-:Y:S02]  /*44d0*/  UISETP.NE.U32.AND UP2, UPT, UR8, URZ, UPT ;  /* 0x000000ff0800728c */ /* 0x004fe4000bf45070 */
[----:B------:R-:W-:Y:S02]  /*44e0*/  UIADD3 UR33, UPT, UPT, UR7, 0x80, URZ ;  /* 0x0000008007217890 */ /* 0x000fe4000fffe0ff */
[----:B---3--:R-:W-:Y:S01]  /*44f0*/  UISETP.NE.U32.AND UP3, UPT, UR4, URZ, UPT ;  /* 0x000000ff0400728c */ /* 0x008fe2000bf65070 */
[----:B------:R-:W2:Y:S01]  /*4500*/  LDC R18, c[0x0][0xb20] ;  /* 0x0002c800ff127b82 */ /* 0x000ea20000000800 */
[----:B-1----:R-:W-:Y:S01]  /*4510*/  ISETP.NE.AND P1, PT, R0, 0x1, PT ;  /* 0x000000010000780c */ /* 0x002fe20003f25270 */
[----:B------:R-:W-:-:S02]  /*4520*/  UISETP.NE.AND.EX UP2, UPT, UR9, URZ, UPT, UP2 ;  /* 0x000000ff0900728c */ /* 0x000fc4000bf45320 */
[----:B------:R-:W-:Y:S02]  /*4530*/  UIADD3 UR25, UPT, UPT, UR7, 0x88, URZ ;  /* 0x0000008807197890 */ /* 0x000fe4000fffe0ff */
[----:B------:R-:W-:Y:S02]  /*4540*/  UIADD3 UR17, UPT, UPT, UR7, 0x90, URZ ;  /* 0x0000009007117890 */ /* 0x000fe4000fffe0ff */
[----:B------:R-:W1:Y:S01]  /*4550*/  LDC.64 R30, c[0x0][0x348] ;  /* 0x0000d200ff1e7b82 */ /* 0x000e620000000a00 */
[----:B------:R-:W-:Y:S02]  /*4560*/  UPRMT UR13, UR37, 0x654, UR13 ;  /* 0x00000654250d7896 */ /* 0x000fe4000800000d */
[----:B------:R-:W-:-:S05]  /*4570*/  UISETP.NE.AND.EX UP3, UPT, UR5, URZ, UPT, UP3 ;  /* 0x000000ff0500728c */ /* 0x000fca000bf65330 */
[----:B------:R-:W3:Y:S08]  /*4580*/  LDC.64 R16, c[0x0][0xb10] ;  /* 0x0002c400ff107b82 */ /* 0x000ef00000000a00 */
[----:B------:R-:W1:Y:S08]  /*4590*/  LDC.64 R6, c[0x0][0xb18] ;  /* 0x0002c600ff067b82 */ /* 0x000e700000000a00 */
[----:B------:R-:W1:Y:S08]  /*45a0*/  LDC.64 R4, c[0x0][0xb28] ;  /* 0x0002ca00ff047b82 */ /* 0x000e700000000a00 */
[----:B--2-4-:R-:W1:Y:S02]  /*45b0*/  LDC R19, c[0x0][0x374] ;  /* 0x0000dd00ff137b82 */ /* 0x014e640000000800 */
.L_x_100:
[C---:B------:R-:W-:Y:S02]  /*45c0*/  LEA R0, R28.reuse, UR7, 0x3 ;  /* 0x000000071c007c11 */ /* 0x040fe4000f8e18ff */
[----:B------:R-:W-:Y:S02]  /*45d0*/  SHF.L.U32 R2, R27, 0x1f, RZ ;  /* 0x0000001f1b027819 */ /* 0x000fe400000006ff */
[----:B------:R-:W-:Y:S02]  /*45e0*/  LEA R20, R28, UR7, 0x4 ;  /* 0x000000071c147c11 */ /* 0x000fe4000f8e20ff */
[----:B--2---:R-:W2:Y:S02]  /*45f0*/  SYNCS.PHASECHK.TRANS64.TRYWAIT P0, [R0+URZ+0xd0], R2 ;  /* 0x0000d002000075a7 */ /* 0x004ea400080011ff */
[----:B--2---:R-:W-:Y:S05]  /*4600*/  @!P0 BRA `(.L_x_90) ;  /* 0x0000005800908947 */ /* 0x004fea0003800000 */
.L_x_191:
[----:B------:R-:W-:Y:S01]  /*4610*/  ISETP.GE.AND P0, PT, R40, 0x1, PT ;  /* 0x000000012800780c */ /* 0x000fe20003f06270 */
[----:B------:R-:W4:Y:S01]  /*4620*/  LDS.128 R20, [R20+0x160] ;  /* 0x0001600014147984 */ /* 0x000f220000000c00 */
[----:B--2---:R-:W-:Y:S01]  /*4630*/  VIADD R0, R0, 0xe0 ;  /* 0x000000e000007836 */ /* 0x004fe20000000000 */
[----:B------:R-:W-:Y:S01]  /*4640*/  @!PT LDS RZ, [RZ] ;  /* 0x00000000fffff984 */ /* 0x000fe20000000800 */
[----:B------:R-:W-:Y:S01]  /*4650*/  @!PT LDS RZ, [RZ] ;  /* 0x00000000fffff984 */ /* 0x000fe20000000800 */
[----:B------:R-:W-:Y:S01]  /*4660*/  @!PT LDS RZ, [RZ] ;  /* 0x00000000fffff984 */ /* 0x000fe20000000800 */
[----:B------:R-:W-:Y:S01]  /*4670*/  @!PT LDS RZ, [RZ] ;  /* 0x00000000fffff984 */ /* 0x000fe20000000800 */
[----:B------:R2:W-:Y:S06]  /*4680*/  MEMBAR.ALL.CTA ;  /* 0x0000000000007992 */ /* 0x0005ec0000008000 */
[----:B--2---:R-:W2:Y:S01]  /*4690*/  FENCE.VIEW.ASYNC.S ;  /* 0x00000000000073c6 */ /* 0x004ea20000000000 */
[----:B------:R-:W-:Y:S04]  /*46a0*/  PRMT R0, RZ, 0x654, R0 ;  /* 0x00000654ff007816 */ /* 0x000fe80000000000 */
[----:B--2---:R2:W-:Y:S01]  /*46b0*/  SYNCS.ARRIVE.TRANS64.RED.A1T0 RZ, [R0+URZ], RZ ;  /* 0x000000ff00ff79a7 */ /* 0x0045e200081004ff */
[----:B----4-:R-:W-:Y:S11]  /*46c0*/  LOP3.LUT P3, RZ, R22, 0x1, RZ, 0xc0, !PT ;  /* 0x0000000116ff7812 */ /* 0x010ff6000786c0ff */
[----:B------:R-:W-:Y:S02]  /*46d0*/  @!UPT UIADD3 URZ, UPT, UPT, URZ, URZ, URZ ;  /* 0x000000fffffff290 */ /* 0x000fe4000fffe0ff */
[----:B------:R-:W-:Y:S02]  /*46e0*/  @P3 MOV R11, R20 ;  /* 0x00000014000b3202 */ /* 0x000fe40000000f00 */
[----:B------:R-:W-:Y:S01]  /*46f0*/  @P3 LOP3.LUT R10, R21, 0xffff, RZ, 0xc0, !PT ;  /* 0x0000ffff150a3812 */ /* 0x000fe200078ec0ff */
[----:B--2---:R-:W-:Y:S06]  /*4700*/  @!P0 BRA `(.L_x_91) ;  /* 0x0000000000a48947 */ /* 0x004fec0003800000 */
[-C--:B-1----:R-:W-:Y:S01]  /*4710*/  IMAD.HI.U32 R0, R19, R7.reuse, RZ ;  /* 0x0000000713007227 */ /* 0x082fe200078e00ff */
[----:B------:R-:W-:Y:S02]  /*4720*/  ISETP.NE.AND P0, PT, R6, 0x1, PT ;  /* 0x000000010600780c */ /* 0x000fe40003f05270 */
[----:B------:R-:W-:Y:S01]  /*4730*/  ISETP.NE.AND P2, PT, R40, 0x1, PT ;  /* 0x000000012800780c */ /* 0x000fe20003f45270 */
[----:B---3--:R-:W-:Y:S01]  /*4740*/  IMAD.HI.U32 R9, R24, R16, RZ ;  /* 0x0000001018097227 */ /* 0x008fe200078e00ff */
[----:B------:R-:W-:Y:S02]  /*4750*/  SHF.R.U32.HI R0, RZ, R18, R0 ;  /* 0x00000012ff007219 */ /* 0x000fe40000011600 */
[----:B------:R-:W-:Y:S01]  /*4760*/  ISETP.NE.AND P4, PT, R3, 0x1, PT ;  /* 0x000000010300780c */ /* 0x000fe20003f85270 */
[----:B------:R-:W-:Y:S01]  /*4770*/  IMAD.HI.U32 R13, R10, R7, RZ ;  /* 0x000000070a0d7227 */ /* 0x000fe200078e00ff */
[----:B------:R-:W-:Y:S02]  /*4780*/  SHF.R.U32.HI R9, RZ, R17, R9 ;  /* 0x00000011ff097219 */ /* 0x000fe40000011609 */
[----:B------:R-:W-:Y:S01]  /*4790*/  SEL R0, R19, R0, !P0 ;  /* 0x0000000013007207 */ /* 0x000fe20004000000 */
[----:B------:R-:W-:Y:S01]  /*47a0*/  IMAD.HI.U32 R12, R11, R16, RZ ;  /* 0x000000100b0c7227 */ /* 0x000fe200078e00ff */
[----:B------:R-:W-:Y:S03]  /*47b0*/  SEL R9, R24, R9, !P4 ;  /* 0x0000000918097207 */ /* 0x000fe60006000000 */
[-C--:B------:R-:W-:Y:S01]  /*47c0*/  IMAD.HI.U32 R8, R0, R4.reuse, RZ ;  /* 0x0000000400087227 */ /* 0x080fe200078e00ff */
[----:B------:R-:W-:Y:S03]  /*47d0*/  SHF.R.U32.HI R12, RZ, R17, R12 ;  /* 0x00000011ff0c7219 */ /* 0x000fe6000001160c */
[----:B------:R-:W-:Y:S01]  /*47e0*/  IMAD.HI.U32 R2, R9, R4, RZ ;  /* 0x0000000409027227 */ /* 0x000fe200078e00ff */
[-C--:B------:R-:W-:Y:S02]  /*47f0*/  @P2 SHF.R.U32.HI R0, RZ, R5.reuse, R8 ;  /* 0x00000005ff002219 */ /* 0x080fe40000011608 */
[----:B------:R-:W-:Y:S02]  /*4800*/  SHF.R.U32.HI R8, RZ, R18, R13 ;  /* 0x00000012ff087219 */ /* 0x000fe4000001160d */
[----:B------:R-:W-:Y:S01]  /*4810*/  @P2 SHF.R.U32.HI R9, RZ, R5, R2 ;  /* 0x00000005ff092219 */ /* 0x000fe20000011602 */
[----:B------:R-:W-:Y:S01]  /*4820*/  IMAD R0, R40, R0, RZ ;  /* 0x0000000028007224 */ /* 0x000fe200078e02ff */
[----:B------:R-:W-:Y:S02]  /*4830*/  SEL R8, R10, R8, !P0 ;  /* 0x000000080a087207 */ /* 0x000fe40004000000 */
[----:B------:R-:W-:Y:S01]  /*4840*/  SEL R2, R11, R12, !P4 ;  /* 0x0000000c0b027207 */ /* 0x000fe20006000000 */
[----:B------:R-:W-:Y:S01]  /*4850*/  IMAD R12, R40, R9, RZ ;  /* 0x00000009280c7224 */ /* 0x000fe200078e02ff */
[C---:B------:R-:W-:Y:S01]  /*4860*/  ISETP.GE.AND P0, PT, R8.reuse, R0, PT ;  /* 0x000000000800720c */ /* 0x040fe20003f06270 */
[----:B------:R-:W-:Y:S03]  /*4870*/  IMAD.HI.U32 R0, R8, R4, RZ ;  /* 0x0000000408007227 */ /* 0x000fe600078e00ff */
[----:B------:R-:W-:Y:S02]  /*4880*/  ISETP.GE.OR P0, PT, R2, R12, P0 ;  /* 0x0000000c0200720c */ /* 0x000fe40000706670 */
[-C--:B------:R-:W-:Y:S04]  /*4890*/  SHF.R.U32.HI R0, RZ, R5.reuse, R0 ;  /* 0x00000005ff007219 */ /* 0x080fe80000011600 */
[----:B------:R-:W-:Y:S05]  /*48a0*/  SEL R13, R8, R0, !P2 ;  /* 0x00000000080d7207 */ /* 0x000fea0005000000 */
[----:B------:R-:W-:Y:S02]  /*48b0*/  IMAD.MOV R12, RZ, RZ, -R13 ;  /* 0x000000ffff0c7224 */ /* 0x000fe400078e0a0d */
[----:B------:R-:W-:Y:S04]  /*48c0*/  @!P0 IMAD.HI.U32 R0, R2, R4, RZ ;  /* 0x0000000402008227 */ /* 0x000fe800078e00ff */
[----:B------:R-:W-:Y:S01]  /*48d0*/  IMAD R12, R40, R12, R8 ;  /* 0x0000000c280c7224 */ /* 0x000fe200078e0208 */
[----:B------:R-:W-:Y:S04]  /*48e0*/  @!P0 SHF.R.U32.HI R0, RZ, R5, R0 ;  /* 0x00000005ff008219 */ /* 0x000fe80000011600 */
[----:B------:R-:W-:Y:S04]  /*48f0*/  @!P0 SEL R0, R2, R0, !P2 ;  /* 0x0000000002008207 */ /* 0x000fe80005000000 */
[----:B------:R-:W-:Y:S01]  /*4900*/  @!P0 IADD3 R13, PT, PT, R13, -R0, RZ ;  /* 0x800000000d0d8210 */ /* 0x000fe20007ffe0ff */
[----:B------:R-:W-:Y:S01]  /*4910*/  @!P0 IMAD R0, R9, R12, R0 ;  /* 0x0000000c09008224 */ /* 0x000fe200078e0200 */
[----:B------:R-:W-:Y:S01]  /*4920*/  IADD3 R9, PT, PT, -R8, RZ, RZ ;  /* 0x000000ff08097210 */ /* 0x000fe20007ffe1ff */
[--C-:B------:R-:W-:Y:S02]  /*4930*/  IMAD.MOV R12, RZ, RZ, -R2.reuse ;  /* 0x000000ffff0c7224 */ /* 0x100fe400078e0a02 */
[----:B------:R-:W-:Y:S02]  /*4940*/  @!P0 IMAD R8, R13, R40, R2 ;  /* 0x000000280d088224 */ /* 0x000fe400078e0202 */
[----:B------:R-:W-:Y:S02]  /*4950*/  @!P0 IMAD.MOV.U32 R2, RZ, RZ, R0 ;  /* 0x000000ffff028224 */ /* 0x000fe400078e0000 */
[----:B------:R-:W-:Y:S02]  /*4960*/  IMAD R11, R3, R12, R11 ;  /* 0x0000000c030b7224 */ /* 0x000fe400078e020b */
[----:B------:R-:W-:Y:S02]  /*4970*/  IMAD R10, R6, R9, R10 ;  /* 0x00000009060a7224 */ /* 0x000fe400078e020a */
[----:B------:R-:W-:Y:S02]  /*4980*/  IMAD R11, R2, R3, R11 ;  /* 0x00000003020b7224 */ /* 0x000fe400078e020b */
[----:B------:R-:W-:Y:S02]  /*4990*/  IMAD R10, R8, R6, R10 ;  /* 0x00000006080a7224 */ /* 0x000fe400078e020a */
.L_x_91:
[----:B------:R-:W-:Y:S05]  /*49a0*/  BRA.U UP1, `(.L_x_92) ;  /* 0x0000000101107547 */ /* 0x000fea000b800000 */
[----:B------:R-:W-:Y:S04]  /*49b0*/  MOV R2, UR6 ;  /* 0x0000000600027c02 */ /* 0x000fe80008000f00 */
[----:B------:R-:W-:Y:S04]  /*49c0*/  SHF.L.U32 R2, R2, 0x1f, RZ ;  /* 0x0000001f02027819 */ /* 0x000fe800000006ff */
[----:B------:R-:W2:Y:S02]  /*49d0*/  SYNCS.PHASECHK.TRANS64.TRYWAIT P0, [UR7+0xc8], R2 ;  /* 0x0000c802ff0075a7 */ /* 0x000ea40008001107 */
[----:B--2---:R-:W-:Y:S05]  /*49e0*/  @!P0 BRA `(.L_x_93) ;  /* 0x0000005400ac8947 */ /* 0x004fea0003800000 */
.L_x_92:
[----:B------:R-:W-:Y:S02]  /*49f0*/  R2UR UR35, R14 ;  /* 0x000000000e2372ca */ /* 0x000fe400000e0000 */
[----:B------:R-:W-:Y:S02]  /*4a00*/  R2UR UR34, R15 ;  /* 0x000000000f2272ca */ /* 0x000fe400000e0000 */
[----:B------:R-:W-:Y:S02]  /*4a10*/  ISETP.NE.U32.AND P2, PT, RZ, UR4, PT ;  /* 0x00000004ff007c0c */ /* 0x000fe4000bf45070 */
[----:B------:R-:W-:Y:S02]  /*4a20*/  SHF.L.U32 R14, R29, 0x1f, RZ ;  /* 0x0000001f1d0e7819 */ /* 0x000fe400000006ff */
[----:B------:R-:W-:Y:S05]  /*4a30*/  ISETP.NE.AND.EX P2, PT, RZ, UR5, PT, P2 ;  /* 0x00000005ff007c0c */ /* 0x000fea000bf45320 */
[----:B------:R-:W-:Y:S02]  /*4a40*/  USHF.L.U32 UR35, UR35, 0x7, URZ ;  /* 0x0000000723237899 */ /* 0x000fe400080006ff */
[----:B------:R-:W-:Y:S01]  /*4a50*/  USHF.L.U32 UR34, UR34, 0x7, URZ ;  /* 0x0000000722227899 */ /* 0x000fe200080006ff */
[----:B------:R-:W-:Y:S11]  /*4a60*/  BRA.U !UP3, `(.L_x_94) ;  /* 0x000000010b347547 */ /* 0x000ff6000b800000 */
[----:B------:R-:W-:Y:S01]  /*4a70*/  UPLOP3.LUT UP0, UPT, UPT, UPT, UP2, 0x80, 0x8 ;  /* 0x000000000008789c */ /* 0x000fe20003f0f020 */
[----:B--2---:R-:W-:Y:S02]  /*4a80*/  HFMA2 R0, -RZ, RZ, 0, 5.9604644775390625e-08 ;  /* 0x00000001ff007431 */ /* 0x004fe400000001ff */
[----:B------:R-:W-:Y:S03]  /*4a90*/  IMAD.MOV.U32 R92, RZ, RZ, 0x1 ;  /* 0x00000001ff5c7424 */ /* 0x000fe600078e00ff */
[----:B------:R-:W-:Y:S05]  /*4aa0*/  PLOP3.LUT P0, PT, PT, PT, UP0, 0x80, 0x8 ;  /* 0x000000000008781c */ /* 0x000fea0003f0f008 */
[----:B------:R-:W2:Y:S01]  /*4ab0*/  @UP0 LDCU.64 UR10, c[0x0][0x888] ;  /* 0x00011100ff0a07ac */ /* 0x000ea20008000a00 */
[----:B------:R-:W-:Y:S07]  /*4ac0*/  @UP0 UIMAD UR8, UR36, UR4, URZ ;  /* 0x00000004240802a4 */ /* 0x000fee000f8e02ff */
[----:B------:R-:W-:Y:S01]  /*4ad0*/  @!P0 PRMT R92, R0, 0x7610, R92 ;  /* 0x00007610005c8816 */ /* 0x000fe2000000005c */
[----:B--2---:R-:W-:Y:S03]  /*4ae0*/  @UP0 UIMAD.WIDE UR10, UR8, 0x4, UR10 ;  /* 0x00000004080a08a5 */ /* 0x004fe6000f8e020a */
[----:B------:R-:W2:Y:S03]  /*4af0*/  @!UP0 LDCU UR8, c[0x0][0x880] ;  /* 0x00011000ff0887ac */ /* 0x000ea60008000800 */
[----:B------:R-:W-:Y:S01]  /*4b00*/  IMAD.U32 R8, RZ, RZ, UR10 ;  /* 0x0000000aff087e24 */ /* 0x000fe2000f8e00ff */
[----:B------:R-:W-:Y:S05]  /*4b10*/  MOV R9, UR11 ;  /* 0x0000000b00097c02 */ /* 0x000fea0008000f00 */
[----:B-----5:R4:W5:Y:S02]  /*4b20*/  @P0 LDG.E R49, desc[UR46][R8.64] ;  /* 0x0000002e08310981 */ /* 0x020964000c1e1900 */
[----:B--2-4-:R-:W-:Y:S07]  /*4b30*/  @!P0 IMAD.U32 R49, RZ, RZ, UR8 ;  /* 0x00000008ff318e24 */ /* 0x014fee000f8e00ff */
.L_x_94:
[----:B-----5:R-:W-:Y:S01]  /*4b40*/  @!P2 FSETP.EQ.AND P0, PT, R49, RZ, PT ;  /* 0x000000ff3100a20b */ /* 0x020fe20003f02000 */
[----:B------:R-:W-:Y:S01]  /*4b50*/  @!UPT UIADD3 URZ, UPT, UPT, URZ, URZ, URZ ;  /* 0x000000fffffff290 */ /* 0x000fe2000fffe0ff */
[----:B------:R-:W-:Y:S11]  /*4b60*/  @!P2 BRA `(.L_x_95) ;  /* 0x000000000014a947 */ /* 0x000ff60003800000 */
[----:B------:R-:W-:Y:S02]  /*4b70*/  LOP3.LUT P2, RZ, R92, 0xff, RZ, 0xc0, !PT ;  /* 0x000000ff5cff7812 */ /* 0x000fe4000784c0ff */
[----:B------:R-:W-:Y:S04]  /*4b80*/  PLOP3.LUT P0, PT, PT, PT, UP0, 0x80, 0x8 ;  /* 0x000000000008781c */ /* 0x000fe80003f0f008 */
[----:B------:R-:W-:Y:S07]  /*4b90*/  PLOP3.LUT P0, PT, P0, PT, PT, 0x8, 0x80 ;  /* 0x000000000080781c */ /* 0x000fee000070e170 */
[----:B------:R-:W-:Y:S11]  /*4ba0*/  @P2 FSETP.EQ.AND P0, PT, R49, RZ, PT ;  /* 0x000000ff3100220b */ /* 0x000ff60003f02000 */
[----:B------:R-:W-:Y:S02]  /*4bb0*/  @!UPT UIADD3 URZ, UPT, UPT, URZ, URZ, URZ ;  /* 0x000000fffffff290 */ /* 0x000fe4000fffe0ff */
.L_x_95:
[----:B------:R-:W4:Y:S01]  /*4bc0*/  SYNCS.PHASECHK.TRANS64.TRYWAIT P2, [UR7+0xa0], R14 ;  /* 0x0000a00eff0075a7 */ /* 0x000f220008041107 */
[----:B------:R-:W-:Y:S04]  /*4bd0*/  ELECT P4, URZ, PT ;  /* 0x0000000000ff782f */ /* 0x000fe80003880000 */
[----:B------:R-:W-:Y:S11]  /*4be0*/  PLOP3.LUT P4, PT, P0, P4, PT, 0xf2, 0x2f ;  /* 0x00000000002f781c */ /* 0x000ff60000789e72 */
[----:B------:R-:W-:Y:S02]  /*4bf0*/  @!UPT UIADD3 URZ, UPT, UPT, URZ, URZ, URZ ;  /* 0x000000fffffff290 */ /* 0x000fe4000fffe0ff */
[----:B-1----:R-:W-:Y:S05]  /*4c00*/  @!P4 IADD3 R8, P0, PT, R30, 0x580, RZ ;  /* 0x000005801e08c810 */ /* 0x002fea0007f1e0ff */
[----:B--2---:R-:W-:Y:S01]  /*4c10*/  @!P4 IMAD.X R2, RZ, RZ, R31, P0 ;  /* 0x000000ffff02c224 */ /* 0x004fe200000e061f */
[----:B----4-:R-:W-:Y:S07]  /*4c20*/  @!P2 BRA `(.L_x_96) ;  /* 0x000000540034a947 */ /* 0x010fee0003800000 */
.L_x_194:
[----:B------:R-:W-:Y:S01]  /*4c30*/  @!P4 R2UR UR8, R2 ;  /* 0x000000000208c2ca */ /* 0x000fe200000e0000 */
[----:B------:R-:W-:Y:S01]  /*4c40*/  VOTEU.ALL UP1, P4 ;  /* 0x0000000000ff7886 */ /* 0x000fe20002020000 */
[----:B------:R-:W-:Y:S01]  /*4c50*/  @!P4 R2UR UR9, R8 ;  /* 0x000000000809c2ca */ /* 0x000fe200000e0000 */
[----:B-1----:R-:W-:Y:S01]  /*4c60*/  @!P4 IMAD.MOV.U32 R0, RZ, RZ, 0x2000 ;  /* 0x00002000ff00c424 */ /* 0x002fe200078e00ff */
[----:B------:R-:W-:Y:S01]  /*4c70*/  UMOV UR10, 0x0 ;  /* 0x00000000000a7882 */ /* 0x000fe20000000000 */
[----:B------:R-:W-:Y:S01]  /*4c80*/  UMOV UR11, 0x10000000 ;  /* 0x10000000000b7882 */ /* 0x000fe20000000000 */
[----:B------:R-:W-:Y:S01]  /*4c90*/  @!UP1 UIADD3 UR32, UPT, UPT, UR7, 0x200, URZ ;  /* 0x0000020007209890 */ /* 0x000fe2000fffe0ff */
[----:B------:R-:W-:Y:S06]  /*4ca0*/  VOTEU.ALL UP1, P4 ;  /* 0x0000000000ff7886 */ /* 0x000fec0002020000 */
[----:B------:R-:W-:Y:S01]  /*4cb0*/  IMAD.U32 R9, RZ, RZ, UR8 ;  /* 0x00000008ff097e24 */ /* 0x000fe2000f8e00ff */
[----:B------:R-:W-:Y:S01]  /*4cc0*/  UPRMT UR8, UR37, 0x654, UR33 ;  /* 0x0000065425087896 */ /* 0x000fe20008000021 */
[----:B------:R-:W-:Y:S03]  /*4cd0*/  IMAD.U32 R8, RZ, RZ, UR9 ;  /* 0x00000009ff087e24 */ /* 0x000fe6000f8e00ff */
[----:B------:R-:W-:Y:S02]  /*4ce0*/  @!P4 R2UR UR15, R9 ;  /* 0x00000000090fc2ca */ /* 0x000fe400000e0000 */
[----:B------:R-:W-:Y:S02]  /*4cf0*/  @!P4 R2UR UR14, R8 ;  /* 0x00000000080ec2ca */ /* 0x000fe400000e0000 */
[----:B------:R-:W-:Y:S05]  /*4d00*/  @!P4 IADD3 R8, P0, PT, R30, 0x580, RZ ;  /* 0x000005801e08c810 */ /* 0x000fea0007f1e0ff */
[----:B------:R-:W-:Y:S06]  /*4d10*/  @!P4 IMAD.X R2, RZ, RZ, R31, P0 ;  /* 0x000000ffff02c224 */ /* 0x000fec00000e061f */
[----:B------:R1:W-:Y:S01]  /*4d20*/  @!UP1 UTMALDG.3D [UR32], [UR14], desc[UR10] ;  /* 0x00000a200e0095b4 */ /* 0x0003e20008011000 */
[----:B------:R1:W-:Y:S01]  /*4d30*/  @!P4 SYNCS.ARRIVE.TRANS64.RED.A0TR RZ, [UR7+0x80], R0 ;  /* 0x00008000ffffc9a7 */ /* 0x0003e20008300407 */
[----:B------:R-:W-:Y:S01]  /*4d40*/  SYNCS.ARRIVE.TRANS64.RED.A1T0 RZ, [UR8], RZ ;  /* 0x000000ffffff79a7 */ /* 0x000fe20008100408 */
[----:B------:R-:W2:Y:S02]  /*4d50*/  SYNCS.PHASECHK.TRANS64.TRYWAIT P2, [UR7+0xa8], R14 ;  /* 0x0000a80eff0075a7 */ /* 0x000ea40008041107 */
[----:B-12---:R-:W-:Y:S05]  /*4d60*/  @!P2 BRA `(.L_x_97) ;  /* 0x0000005000fca947 */ /* 0x006fea0003800000 */
.L_x_196:
[----:B------:R-:W-:Y:S01]  /*4d70*/  @!P4 R2UR UR8, R2 ;  /* 0x000000000208c2ca */ /* 0x000fe200000e0000 */
[----:B------:R-:W-:Y:S01]  /*4d80*/  VOTEU.ALL UP1, P4 ;  /* 0x0000000000ff7886 */ /* 0x000fe20002020000 */
[----:B------:R-:W-:Y:S01]  /*4d90*/  @!P4 R2UR UR9, R8 ;  /* 0x000000000809c2ca */ /* 0x000fe200000e0000 */
[----:B-1----:R-:W-:Y:S01]  /*4da0*/  @!P4 IMAD.MOV.U32 R0, RZ, RZ, 0x2000 ;  /* 0x00002000ff00c424 */ /* 0x002fe200078e00ff */
[----:B------:R-:W-:Y:S01]  /*4db0*/  UMOV UR10, 0x0 ;  /* 0x00000000000a7882 */ /* 0x000fe20000000000 */
[----:B------:R-:W-:Y:S01]  /*4dc0*/  UMOV UR11, 0x10000000 ;  /* 0x10000000000b7882 */ /* 0x000fe20000000000 */
[----:B------:R-:W-:Y:S02]  /*4dd0*/  @!UP1 UIADD3 UR26, UPT, UPT, UR34, 0x20, URZ ;  /* 0x00000020221a9890 */ /* 0x000fe4000fffe0ff */
[----:B------:R-:W-:Y:S01]  /*4de0*/  @!UP1 UIADD3 UR24, UPT, UPT, UR7, 0x2200, URZ ;  /* 0x0000220007189890 */ /* 0x000fe2000fffe0ff */
[----:B------:R-:W-:Y:S01]  /*4df0*/  VOTEU.ALL UP1, P4 ;  /* 0x0000000000ff7886 */ /* 0x000fe20002020000 */
[----:B------:R-:W-:Y:S01]  /*4e00*/  UMOV UR27, UR35 ;  /* 0x00000023001b7c82 */ /* 0x000fe20008000000 */
[----:B------:R-:W-:Y:S02]  /*4e10*/  UMOV UR28, UR36 ;  /* 0x00000024001c7c82 */ /* 0x000fe40008000000 */
        /* <DEDUP_REMOVED lines=12> */
.L_x_198:
[----:B------:R-:W2:Y:S01]  /*4ee0*/  LDC.64 R12, c[0x0][0xb18] ;  /* 0x0002c600ff0c7b82 */ /* 0x000ea20000000a00 */
[----:B------:R-:W-:Y:S01]  /*4ef0*/  @!P4 R2UR UR8, R2 ;  /* 0x000000000208c2ca */ /* 0x000fe200000e0000 */
[----:B------:R-:W-:Y:S01]  /*4f00*/  VOTEU.ALL UP1, P4 ;  /* 0x0000000000ff7886 */ /* 0x000fe20002020000 */
[----:B------:R-:W-:Y:S01]  /*4f10*/  @!P4 R2UR UR9, R8 ;  /* 0x000000000809c2ca */ /* 0x000fe200000e0000 */
[----:B-1----:R-:W-:Y:S01]  /*4f20*/  @!P4 IMAD.MOV.U32 R0, RZ, RZ, 0x2000 ;  /* 0x00002000ff00c424 */ /* 0x002fe200078e00ff */
[----:B------:R-:W-:Y:S03]  /*4f30*/  UMOV UR10, 0x0 ;  /* 0x00000000000a7882 */ /* 0x000fe60000000000 */
[----:B------:R-:W1:Y:S01]  /*4f40*/  @!P1 LDC R2, c[0x0][0xb0c] ;  /* 0x0002c300ff029b82 */ /* 0x000e620000000800 */
[----:B------:R-:W-:Y:S01]  /*4f50*/  @!UP1 UIADD3 UR18, UPT, UPT, UR34, 0x40, URZ ;  /* 0x0000004022129890 */ /* 0x000fe2000fffe0ff */
[----:B------:R-:W-:Y:S01]  /*4f60*/  @P3 SHF.R.U32.HI R26, RZ, 0x10, R21 ;  /* 0x00000010ff1a3819 */ /* 0x000fe20000011615 */
[----:B------:R-:W-:Y:S01]  /*4f70*/  @!UP1 UIADD3 UR16, UPT, UPT, UR7, 0x4200, URZ ;  /* 0x0000420007109890 */ /* 0x000fe2000fffe0ff */
[----:B------:R-:W-:Y:S01]  /*4f80*/  VIADD R28, R28, 0x1 ;  /* 0x000000011c1c7836 */ /* 0x000fe20000000000 */
[----:B------:R-:W-:Y:S01]  /*4f90*/  VOTEU.ALL UP1, P4 ;  /* 0x0000000000ff7886 */ /* 0x000fe20002020000 */
[----:B------:R-:W-:Y:S01]  /*4fa0*/  UMOV UR11, 0x10000000 ;  /* 0x10000000000b7882 */ /* 0x000fe20000000000 */
[----:B------:R-:W-:Y:S01]  /*4fb0*/  UMOV UR19, UR35 ;  /* 0x0000002300137c82 */ /* 0x000fe20008000000 */
[----:B------:R-:W-:Y:S01]  /*4fc0*/  IMAD.U32 R9, RZ, RZ, UR8 ;  /* 0x00000008ff097e24 */ /* 0x000fe2000f8e00ff */
[----:B------:R-:W-:Y:S01]  /*4fd0*/  UMOV UR20, UR36 ;  /* 0x0000002400147c82 */ /* 0x000fe20008000000 */
[----:B------:R-:W-:Y:S01]  /*4fe0*/  IMAD.U32 R8, RZ, RZ, UR9 ;  /* 0x00000009ff087e24 */ /* 0x000fe2000f8e00ff */
[----:B------:R-:W-:Y:S02]  /*4ff0*/  UPRMT UR8, UR37, 0x654, UR17 ;  /* 0x0000065425087896 */ /* 0x000fe40008000011 */
[----:B------:R-:W-:Y:S02]  /*5000*/  @!P4 R2UR UR15, R9 ;  /* 0x00000000090fc2ca */ /* 0x000fe400000e0000 */
[----:B------:R-:W-:Y:S02]  /*5010*/  @!P4 R2UR UR14, R8 ;  /* 0x00000000080ec2ca */ /* 0x000fe400000e0000 */
[----:B------:R-:W4:Y:S11]  /*5020*/  LDC.64 R8, c[0x0][0xb10] ;  /* 0x0002c400ff087b82 */ /* 0x000f360000000a00 */
[----:B------:R1:W-:Y:S01]  /*5030*/  @!UP1 UTMALDG.3D [UR16], [UR14], desc[UR10] ;  /* 0x00000a100e0095b4 */ /* 0x0003e20008011000 */
[----:B------:R5:W-:Y:S01]  /*5040*/  @!P4 SYNCS.ARRIVE.TRANS64.RED.A0TR RZ, [UR7+0x90], R0 ;  /* 0x00009000ffffc9a7 */ /* 0x000be20008300407 */
[C---:B----4-:R-:W-:Y:S01]  /*5050*/  @!P1 IMAD.HI.U32 R8, R11.reuse, R8, RZ ;  /* 0x000000080b089227 */ /* 0x050fe200078e00ff */
[----:B--2---:R-:W-:Y:S02]  /*5060*/  @!P1 ISETP.NE.AND P0, PT, R12, 0x1, PT ;  /* 0x000000010c00980c */ /* 0x004fe40003f05270 */
[----:B-1----:R-:W-:Y:S01]  /*5070*/  @!P1 ISETP.NE.AND P2, PT, R2, 0x1, PT ;  /* 0x000000010200980c */ /* 0x002fe20003f45270 */
[----:B------:R-:W-:Y:S01]  /*5080*/  SYNCS.ARRIVE.TRANS64.RED.A1T0 RZ, [UR8], RZ ;  /* 0x000000ffffff79a7 */ /* 0x000fe20008100408 */
[C---:B------:R-:W-:Y:S01]  /*5090*/  @!P1 IMAD.HI.U32 R13, R10.reuse, R13, RZ ;  /* 0x0000000d0a0d9227 */ /* 0x040fe200078e00ff */
[----:B------:R-:W-:Y:S04]  /*50a0*/  @!P1 SHF.R.U32.HI R8, RZ, R9, R8 ;  /* 0x00000009ff089219 */ /* 0x000fe80000011608 */
[----:B------:R-:W-:Y:S01]  /*50b0*/  @!P1 SEL R8, R11, R8, !P2 ;  /* 0x000000080b089207 */ /* 0x000fe20005000000 */
[----:B------:R-:W1:Y:S01]  /*50c0*/  SYNCS.PHASECHK.TRANS64.TRYWAIT P5, [UR7+0xb8], R14 ;  /* 0x0000b80eff0075a7 */ /* 0x000e6200080a1107 */
[----:B-----5:R-:W2:Y:S02]  /*50d0*/  @!P1 LDC R0, c[0x0][0xb20] ;  /* 0x0002c800ff009b82 */ /* 0x020ea40000000800 */
[----:B--2---:R-:W-:Y:S04]  /*50e0*/  @!P1 SHF.R.U32.HI R0, RZ, R0, R13 ;  /* 0x00000000ff009219 */ /* 0x004fe8000001160d */
[----:B------:R-:W-:Y:S05]  /*50f0*/  @!P1 SEL R9, R10, R0, !P0 ;  /* 0x000000000a099207 */ /* 0x000fea0004000000 */
[----:B------:R-:W-:Y:S02]  /*5100*/  @!P1 IMAD.IADD R0, R9, 0x1, -R8 ;  /* 0x0000000109009824 */ /* 0x000fe400078e0a08 */
[----:B------:R-:W-:Y:S02]  /*5110*/  @!P1 IMAD.IADD R8, R8, 0x1, -R9 ;  /* 0x0000000108089824 */ /* 0x000fe400078e0a09 */
[----:B------:R-:W-:Y:S02]  /*5120*/  @!P1 IMAD R11, R0, R2, R11 ;  /* 0x00000002000b9224 */ /* 0x000fe400078e020b */
[----:B------:R-:W-:Y:S01]  /*5130*/  @!P1 IMAD R10, R8, R12, R10 ;  /* 0x0000000c080a9224 */ /* 0x000fe200078e020a */
[----:B-1----:R-:W-:Y:S06]  /*5140*/  @!P5 BRA `(.L_x_99) ;  /* 0x000000500034d947 */ /* 0x002fec0003800000 */
.L_x_200:
[----:B------:R-:W-:Y:S01]  /*5150*/  @!P4 IADD3 R2, P0, PT, R30, 0x580, RZ ;  /* 0x000005801e02c810 */ /* 0x000fe20007f1e0ff */
[----:B------:R-:W-:Y:S01]  /*5160*/  VOTEU.ALL UP1, P4 ;  /* 0x0000000000ff7886 */ /* 0x000fe20002020000 */
[----:B------:R-:W-:Y:S01]  /*5170*/  UMOV UR18, 0x0 ;  /* 0x0000000000127882 */ /* 0x000fe20000000000 */
[----:B------:R-:W-:Y:S01]  /*5180*/  UMOV UR19, 0x10000000 ;  /* 0x1000000000137882 */ /* 0x000fe20000000000 */
[----:B------:R-:W-:Y:S01]  /*5190*/  @!P4 R2UR UR9, R2 ;  /* 0x000000000209c2ca */ /* 0x000fe200000e0000 */
[----:B-1----:R-:W-:Y:S01]  /*51a0*/  @!P4 IMAD.X R0, RZ, RZ, R31, P0 ;  /* 0x000000ffff00c224 */ /* 0x002fe200000e061f */
[----:B------:R-:W-:Y:S01]  /*51b0*/  @!UP1 UIADD3 UR10, UPT, UPT, UR34, 0x60, URZ ;  /* 0x00000060220a9890 */ /* 0x000fe2000fffe0ff */
[----:B------:R-:W-:Y:S01]  /*51c0*/  ISETP.NE.AND P0, PT, R28, 0x2, PT ;  /* 0x000000021c00780c */ /* 0x000fe20003f05270 */
[----:B------:R-:W-:Y:S01]  /*51d0*/  UMOV UR11, UR35 ;  /* 0x00000023000b7c82 */ /* 0x000fe20008000000 */
[----:B------:R-:W-:Y:S01]  /*51e0*/  UMOV UR12, UR36 ;  /* 0x00000024000c7c82 */ /* 0x000fe20008000000 */
[----:B------:R-:W-:Y:S01]  /*51f0*/  @!P4 R2UR UR8, R0 ;  /* 0x000000000008c2ca */ /* 0x000fe200000e0000 */
[----:B------:R-:W-:Y:S01]  /*5200*/  IMAD.IADD R15, R10, 0x1, R90 ;  /* 0x000000010a0f7824 */ /* 0x000fe200078e025a */
[----:B------:R-:W-:Y:S01]  /*5210*/  @P3 R2UR UR36, R26 ;  /* 0x000000001a2432ca */ /* 0x000fe200000e0000 */
[----:B------:R-:W-:Y:S01]  /*5220*/  IMAD.IADD R14, R11, 0x1, R91 ;  /* 0x000000010b0e7824 */ /* 0x000fe200078e025b */
[----:B------:R-:W-:Y:S02]  /*5230*/  SEL R0, RZ, 0x1, P0 ;  /* 0x00000001ff007807 */ /* 0x000fe40000000000 */
[----:B------:R-:W-:Y:S01]  /*5240*/  LOP3.LUT R29, R29, 0x1, RZ, 0x3c, !PT ;  /* 0x000000011d1d7812 */ /* 0x000fe200078e3cff */
[----:B------:R-:W-:Y:S01]  /*5250*/  IMAD.U32 R8, RZ, RZ, UR9 ;  /* 0x00000009ff087e24 */ /* 0x000fe2000f8e00ff */
[----:B------:R-:W-:Y:S01]  /*5260*/  @!UP1 UIADD3 UR9, UPT, UPT, UR7, 0x98, URZ ;  /* 0x0000009807099890 */ /* 0x000fe2000fffe0ff */
[----:B------:R-:W-:Y:S02]  /*5270*/  LOP3.LUT R27, R27, R0, RZ, 0x3c, !PT ;  /* 0x000000001b1b7212 */ /* 0x000fe400078e3cff */
[----:B------:R-:W-:Y:S02]  /*5280*/  SEL R28, R28, RZ, P0 ;  /* 0x000000ff1c1c7207 */ /* 0x000fe40000000000 */
[----:B------:R-:W-:Y:S01]  /*5290*/  IMAD.U32 R9, RZ, RZ, UR8 ;  /* 0x00000008ff097e24 */ /* 0x000fe2000f8e00ff */
[----:B------:R-:W-:Y:S01]  /*52a0*/  @!P4 R2UR UR14, R8 ;  /* 0x00000000080ec2ca */ /* 0x000fe200000e0000 */
[----:B------:R-:W-:Y:S01]  /*52b0*/  @!UP1 UIADD3 UR8, UPT, UPT, UR7, 0x6200, URZ ;  /* 0x0000620007089890 */ /* 0x000fe2000fffe0ff */
[----:B------:R-:W-:Y:S02]  /*52c0*/  VOTEU.ALL UP1, P4 ;  /* 0x0000000000ff7886 */ /* 0x000fe40002020000 */
[----:B------:R-:W-:Y:S11]  /*52d0*/  @!P4 R2UR UR15, R9 ;  /* 0x00000000090fc2ca */ /* 0x000ff600000e0000 */
[----:B------:R-:W-:Y:S02]  /*52e0*/  @!UPT UIADD3 URZ, UPT, UPT, URZ, URZ, URZ ;  /* 0x000000fffffff290 */ /* 0x000fe4000fffe0ff */
[----:B------:R2:W-:Y:S01]  /*52f0*/  @!UP1 UTMALDG.3D [UR8], [UR14], desc[UR18] ;  /* 0x000012080e0095b4 */ /* 0x0005e20008011000 */
[----:B------:R2:W-:Y:S01]  /*5300*/  @!P4 SYNCS.ARRIVE.TRANS64.RED.A0TR RZ, [UR7+0x98], R25 ;  /* 0x00009819ffffc9a7 */ /* 0x0005e20008300407 */
[----:B------:R-:W-:Y:S01]  /*5310*/  UPLOP3.LUT UP1, UPT, UPT, UPT, UPT, 0x80, 0x8 ;  /* 0x000000000008789c */ /* 0x000fe20003f2f070 */
[----:B------:R-:W-:Y:S01]  /*5320*/  SYNCS.ARRIVE.TRANS64.RED.A1T0 RZ, [UR13], RZ ;  /* 0x000000ffffff79a7 */ /* 0x000fe2000810040d */
[----:B------:R-:W-:Y:S09]  /*5330*/  @P3 BRA `(.L_x_100) ;  /* 0xfffffff000a03947 */ /* 0x000ff2000383ffff */
[----:B------:R-:W-:-:S04]  /*5340*/  SHF.L.U32 R2, R29, 0x1f, RZ ;  /* 0x0000001f1d027819 */ /* 0x000fc800000006ff */
[----:B------:R-:W1:Y:S02]  /*5350*/  SYNCS.PHASECHK.TRANS64.TRYWAIT P0, [UR7+0xa0], R2 ;  /* 0x0000a002ff0075a7 */ /* 0x000e640008001107 */
[----:B-1----:R-:W-:Y:S05]  /*5360*/  @!P0 BRA `(.L_x_101) ;  /* 0x0000004c00c48947 */ /* 0x002fea0003800000 */
.L_x_202:
[----:B------:R-:W4:Y:S02]  /*5370*/  SYNCS.PHASECHK.TRANS64.TRYWAIT P0, [UR7+0xa8], R2 ;  /* 0x0000a802ff0075a7 */ /* 0x000f240008001107 */
[----:B----4-:R-:W-:Y:S05]  /*5380*/  @!P0 BRA `(.L_x_102) ;  /* 0x0000004c00d48947 */ /* 0x010fea0003800000 */
.L_x_204:
[----:B------:R-:W4:Y:S02]  /*5390*/  SYNCS.PHASECHK.TRANS64.TRYWAIT P0, [UR7+0xb0], R2 ;  /* 0x0000b002ff0075a7 */ /* 0x000f240008001107 */
[----:B----4-:R-:W-:Y:S05]  /*53a0*/  @!P0 BRA `(.L_x_103) ;  /* 0x0000004c00e48947 */ /* 0x010fea0003800000 */
.L_x_206:
[----:B-1----:R-:W-:-:S07]  /*53b0*/  MOV R0, UR7 ;  /* 0x0000000700007c02 */ /* 0x002fce0008000f00 */
.L_x_104:
[----:B-1----:R-:W-:-:S04]  /*53c0*/  SHF.L.U32 R2, R29, 0x1f, RZ ;  /* 0x0000001f1d027819 */ /* 0x002fc800000006ff */
[----:B------:R1:W4:Y:S03]  /*53d0*/  SYNCS.PHASECHK.TRANS64.TRYWAIT P0, [R0+URZ+0xb8], R2 ;  /* 0x0000b802000075a7 */ /* 0x00032600080011ff */
[----:B----4-:R-:W-:Y:S05]  /*53e0*/  @!P0 NANOSLEEP.SYNCS 0x989680 ;  /* 0x009896800000895d */ /* 0x010fea0003900000 */
[----:B------:R-:W4:Y:S02]  /*53f0*/  @!P0 SYNCS.PHASECHK.TRANS64 P0, [R0+URZ+0xb8], R2 ;  /* 0x0000b802000085a7 */ /* 0x000f2400080010ff */
[----:B--2-4-:R-:W-:Y:S05]  /*5400*/  @P0 EXIT ;  /* 0x000000000000094d */ /* 0x014fea0003800000 */
[----:B------:R-:W-:Y:S05]  /*5410*/  BRA `(.L_x_104) ;  /* 0xfffffffc00e87947 */ /* 0x000fea000383ffff */
.L_x_89:
[----:B------:R-:W-:-:S06]  /*5420*/  UISETP.GE.AND UP1, UPT, UR10, 0x4, UPT ;  /* 0x000000040a00788c */ /* 0x000fcc000bf26270 */
[----:B------:R-:W-:-:S13]  /*5430*/  PLOP3.LUT P0, PT, PT, PT, UP1, 0x80, 0x8 ;  /* 0x000000000008781c */ /* 0x000fda0003f0f018 */
[----:B------:R-:W-:Y:S05]  /*5440*/  @!P0 EXIT ;  /* 0x000000000000894d */ /* 0x000fea0003800000 */
[----:B------:R-:W-:Y:S01]  /*5450*/  BAR.SYNC.DEFER_BLOCKING 0x6, 0xa0 ;  /* 0x0182800000007b1d */ /* 0x000fe20000010000 */
[C---:B------:R-:W-:Y:S01]  /*5460*/  IMAD.SHL.U32 R2, R105.reuse, 0x20, RZ ;  /* 0x0000002069027824 */ /* 0x040fe200078e00ff */
[C---:B------:R-:W-:Y:S01]  /*5470*/  SHF.L.U32 R46, R105.reuse, 0x10, RZ ;  /* 0x00000010692e7819 */ /* 0x040fe200000006ff */
[C---:B------:R-:W-:Y:S01]  /*5480*/  IMAD.SHL.U32 R104, R105.reuse, 0x4, RZ ;  /* 0x0000000469687824 */ /* 0x040fe200078e00ff */
[C---:B------:R-:W-:Y:S01]  /*5490*/  LOP3.LUT R106, R105.reuse, 0x60, RZ, 0xc0, !PT ;  /* 0x00000060696a7812 */ /* 0x040fe200078ec0ff */
[----:B------:R-:W-:Y:S01]  /*54a0*/  HFMA2 R101, -RZ, RZ, 0, 5.9604644775390625e-08 ;  /* 0x00000001ff657431 */ /* 0x000fe200000001ff */
[----:B------:R-:W-:Y:S02]  /*54b0*/  UMOV UR48, 0x400 ;  /* 0x0000040000307882 */ /* 0x000fe40000000000 */
[----:B------:R-:W1:Y:S01]  /*54c0*/  LDC R95, c[0x0][0x370] ;  /* 0x0000dc00ff5f7b82 */ /* 0x000e620000000800 */
[----:B------:R-:W-:Y:S01]  /*54d0*/  ULEA UR48, UR37, UR48, 0x18 ;  /* 0x0000003025307291 */ /* 0x000fe2000f8ec0ff */
[----:B------:R-:W-:Y:S01]  /*54e0*/  LOP3.LUT R3, R2, 0xc0, RZ, 0xc0, !PT ;  /* 0x000000c002037812 */ /* 0x000fe200078ec0ff */
[----:B------:R-:W-:Y:S01]  /*54f0*/  HFMA2 R99, -RZ, RZ, 0, 0 ;  /* 0x00000000ff637431 */ /* 0x000fe200000001ff */
[----:B------:R-:W-:Y:S01]  /*5500*/  LOP3.LUT R103, R105, 0x2, RZ, 0xc0, !PT ;  /* 0x0000000269677812 */ /* 0x000fe200078ec0ff */
[----:B------:R-:W-:Y:S01]  /*5510*/  UIADD3 UR4, UPT, UPT, UR48, 0x200, URZ ;  /* 0x0000020030047890 */ /* 0x000fe2000fffe0ff */
[----:B------:R-:W-:Y:S01]  /*5520*/  LOP3.LUT R104, R3, 0x18, R104, 0xf8, !PT ;  /* 0x0000001803687812 */ /* 0x000fe200078ef868 */
[----:B------:R-:W-:Y:S01]  /*5530*/  IMAD.MOV.U32 R45, RZ, RZ, RZ ;  /* 0x000000ffff2d7224 */ /* 0x000fe200078e00ff */
[----:B------:R-:W2:Y:S01]  /*5540*/  LDC R42, c[0x0][0xb0c] ;  /* 0x0002c300ff2a7b82 */ /* 0x000ea20000000800 */
[----:B------:R-:W-:Y:S01]  /*5550*/  LOP3.LUT R46, R46, 0x600000, RZ, 0xc0, !PT ;  /* 0x006000002e2e7812 */ /* 0x000fe200078ec0ff */
[----:B------:R-:W-:Y:S01]  /*5560*/  IMAD.MOV.U32 R109, RZ, RZ, RZ ;  /* 0x000000ffff6d7224 */ /* 0x000fe200078e00ff */
[----:B------:R-:W-:Y:S01]  /*5570*/  LOP3.LUT R104, R104, 0xf20, R2, 0xf8, !PT ;  /* 0x00000f2068687812 */ /* 0x000fe200078ef802 */
[----:B------:R-:W-:Y:S01]  /*5580*/  IMAD.U32 R97, RZ, RZ, UR4 ;  /* 0x00000004ff617e24 */ /* 0x000fe2000f8e00ff */
[----:B------:R-:W-:Y:S01]  /*5590*/  LOP3.LUT R105, R105, 0x4, RZ, 0xc0, !PT ;  /* 0x0000000469697812 */ /* 0x000fe200078ec0ff */
[----:B------:R-:W3:Y:S01]  /*55a0*/  LDCU.64 UR52, c[0x0][0x348] ;  /* 0x00006900ff3477ac */ /* 0x000ee20008000a00 */
[----:B------:R-:W-:Y:S01]  /*55b0*/  MOV R100, RZ ;  /* 0x000000ff00647202 */ /* 0x000fe20000000f00 */
[----:B------:R-:W4:Y:S01]  /*55c0*/  LDC R93, c[0x0][0xb20] ;  /* 0x0002c800ff5d7b82 */ /* 0x000f220000000800 */
[----:B------:R-:W3:Y:S01]  /*55d0*/  LDS R0, [UR48+0x180] ;  /* 0x00018030ff007984 */ /* 0x000ee20008000800 */
[----:B------:R-:W-:Y:S01]  /*55e0*/  IMAD R104, R104, 0x2, R97 ;  /* 0x0000000268687824 */ /* 0x000fe200078e0261 */
[----:B------:R-:W1:Y:S03]  /*55f0*/  LDCU.64 UR38, c[0x0][0x888] ;  /* 0x00011100ff2677ac */ /* 0x000e660008000a00 */
[--C-:B------:R-:W-:Y:S01]  /*5600*/  IMAD R103, R103, -0x10, R104.reuse ;  /* 0xfffffff067677824 */ /* 0x100fe200078e0268 */
[----:B------:R-:W1:Y:S01]  /*5610*/  LDCU.64 UR44, c[0x0][0x890] ;  /* 0x00011200ff2c77ac */ /* 0x000e620008000a00 */
[----:B------:R-:W1:Y:S01]  /*5620*/  LDC R41, c[0x0][0xb30] ;  /* 0x0002cc00ff297b82 */ /* 0x000e620000000800 */
[----:B------:R-:W-:Y:S01]  /*5630*/  IMAD R102, R105, -0x10, R104 ;  /* 0xfffffff069667824 */ /* 0x000fe200078e0268 */
[----:B------:R-:W-:Y:S01]  /*5640*/  UMOV UR49, URZ ;  /* 0x000000ff00317c82 */ /* 0x000fe20008000000 */
[----:B------:R-:W-:-:S05]  /*5650*/  UMOV UR51, URZ ;  /* 0x000000ff00337c82 */ /* 0x000fca0008000000 */
[----:B------:R-:W1:Y:S08]  /*5660*/  LDC.64 R88, c[0x0][0xb10] ;  /* 0x0002c400ff587b82 */ /* 0x000e700000000a00 */
[----:B------:R-:W1:Y:S08]  /*5670*/  LDC.64 R38, c[0x0][0xb18] ;  /* 0x0002c600ff267b82 */ /* 0x000e700000000a00 */
[----:B------:R-:W1:Y:S08]  /*5680*/  LDC.64 R36, c[0x0][0xb28] ;  /* 0x0002ca00ff247b82 */ /* 0x000e700000000a00 */
[----:B------:R-:W1:Y:S01]  /*5690*/  LDC.64 R86, c[0x0][0x8b0] ;  /* 0x00022c00ff567b82 */ /* 0x000e620000000a00 */
[----:B---3--:R-:W-:-:S07]  /*56a0*/  IMAD.IADD R46, R0, 0x1, R46 ;  /* 0x00000001002e7824 */ /* 0x008fce00078e022e */
[----:B------:R-:W3:Y:S08]  /*56b0*/  LDC.64 R84, c[0x0][0x8a8] ;  /* 0x00022a00ff547b82 */ /* 0x000ef00000000a00 */
[----:B--2-4-:R-:W1:Y:S02]  /*56c0*/  LDC R94, c[0x0][0x374] ;  /* 0x0000dd00ff5e7b82 */ /* 0x014e640000000800 */
.L_x_148:
[----:B------:R-:W-:Y:S02]  /*56d0*/  LEA R0, R109, UR48, 0x3 ;  /* 0x000000306d007c11 */ /* 0x000fe4000f8e18ff */
[----:B------:R-:W-:Y:S02]  /*56e0*/  SHF.L.U32 R2, R99, 0x1f, RZ ;  /* 0x0000001f63027819 */ /* 0x000fe400000006ff */
[----:B-1----:R-:W-:Y:S02]  /*56f0*/  LEA R16, R109, UR48, 0x4 ;  /* 0x000000306d107c11 */ /* 0x002fe4000f8e20ff */
[----:B------:R-:W2:Y:S02]  /*5700*/  SYNCS.PHASECHK.TRANS64.TRYWAIT P0, [R0+URZ+0xd0], R2 ;  /* 0x0000d002000075a7 */ /* 0x000ea400080011ff */
[----:B--23--:R-:W-:Y:S05]  /*5710*/  @!P0 BRA `(.L_x_105) ;  /* 0x0000004c00208947 */ /* 0x00cfea0003800000 */
.L_x_207:
[----:B------:R-:W4:Y:S01]  /*5720*/  LDC.64 R10, c[0x0][0xb10] ;  /* 0x0002c400ff0a7b82 */ /* 0x000f220000000a00 */
[----:B------:R-:W3:Y:S01]  /*5730*/  LDS.128 R16, [R16+0x160] ;  /* 0x0001600010107984 */ /* 0x000ee20000000c00 */
[----:B-1----:R-:W-:Y:S01]  /*5740*/  ISETP.NE.AND P1, PT, R41, 0x1, PT ;  /* 0x000000012900780c */ /* 0x002fe20003f25270 */
[----:B--2---:R-:W-:Y:S01]  /*5750*/  VIADD R0, R0, 0xe0 ;  /* 0x000000e000007836 */ /* 0x004fe20000000000 */
[----:B------:R-:W-:Y:S04]  /*5760*/  ISETP.GE.AND P0, PT, R40, 0x1, PT ;  /* 0x000000012800780c */ /* 0x000fe80003f06270 */
[----:B------:R-:W1:Y:S01]  /*5770*/  LDC.64 R8, c[0x0][0xb18] ;  /* 0x0002c600ff087b82 */ /* 0x000e620000000a00 */
[----:B------:R-:W-:Y:S01]  /*5780*/  PRMT R0, RZ, 0x654, R0 ;  /* 0x00000654ff007816 */ /* 0x000fe20000000000 */
[----:B------:R-:W-:Y:S01]  /*5790*/  @!PT LDS RZ, [RZ] ;  /* 0x00000000fffff984 */ /* 0x000fe20000000800 */
[----:B------:R-:W-:Y:S01]  /*57a0*/  @!PT LDS RZ, [RZ] ;  /* 0x00000000fffff984 */ /* 0x000fe20000000800 */
[----:B------:R-:W-:Y:S01]  /*57b0*/  @!PT LDS RZ, [RZ] ;  /* 0x00000000fffff984 */ /* 0x000fe20000000800 */
[----:B------:R-:W-:Y:S01]  /*57c0*/  @!PT LDS RZ, [RZ] ;  /* 0x00000000fffff984 */ /* 0x000fe20000000800 */
[----:B------:R2:W-:Y:S06]  /*57d0*/  MEMBAR.ALL.CTA ;  /* 0x0000000000007992 */ /* 0x0005ec0000008000 */
[----:B--2---:R-:W2:Y:S01]  /*57e0*/  FENCE.VIEW.ASYNC.S ;  /* 0x00000000000073c6 */ /* 0x004ea20000000000 */
[----:B------:R-:W1:Y:S08]  /*57f0*/  @!P1 LDC R12, c[0x0][0xb20] ;  /* 0x0002c800ff0c9b82 */ /* 0x000e700000000800 */
[----:B------:R-:W1:Y:S01]  /*5800*/  @!P1 LDC R7, c[0x0][0xb0c] ;  /* 0x0002c300ff079b82 */ /* 0x000e620000000800 */
[----:B--2---:R2:W-:Y:S01]  /*5810*/  SYNCS.ARRIVE.TRANS64.RED.A1T0 RZ, [R0+URZ], RZ ;  /* 0x000000ff00ff79a7 */ /* 0x0045e200081004ff */
[----:B---3--:R-:W-:Y:S04]  /*5820*/  LOP3.LUT P4, RZ, R18, 0x1, RZ, 0xc0, !PT ;  /* 0x0000000112ff7812 */ /* 0x008fe8000788c0ff */
[----:B------:R-:W-:Y:S09]  /*5830*/  P2R R107, PR, RZ, 0x10 ;  /* 0x00000010ff6b7803 */ /* 0x000ff20000000000 */
[----:B------:R-:W-:Y:S02]  /*5840*/  @P4 MOV R44, R16 ;  /* 0x00000010002c4202 */ /* 0x000fe40000000f00 */
[----:B------:R-:W-:Y:S01]  /*5850*/  @P4 LOP3.LUT R43, R17, 0xffff, RZ, 0xc0, !PT ;  /* 0x0000ffff112b4812 */ /* 0x000fe200078ec0ff */
[----:B--2-4-:R-:W-:Y:S06]  /*5860*/  @!P0 BRA `(.L_x_106) ;  /* 0x0000000000a48947 */ /* 0x014fec0003800000 */
[----:B------:R-:W-:Y:S01]  /*5870*/  IMAD.HI.U32 R0, R94, R39, RZ ;  /* 0x000000275e007227 */ /* 0x000fe200078e00ff */
[----:B------:R-:W-:Y:S02]  /*5880*/  ISETP.NE.AND P0, PT, R38, 0x1, PT ;  /* 0x000000012600780c */ /* 0x000fe40003f05270 */
[----:B------:R-:W-:Y:S01]  /*5890*/  ISETP.NE.AND P2, PT, R40, 0x1, PT ;  /* 0x000000012800780c */ /* 0x000fe20003f45270 */
[----:B------:R-:W-:Y:S01]  /*58a0*/  IMAD.HI.U32 R4, R95, R88, RZ ;  /* 0x000000585f047227 */ /* 0x000fe200078e00ff */
[----:B------:R-:W-:Y:S02]  /*58b0*/  SHF.R.U32.HI R0, RZ, R93, R0 ;  /* 0x0000005dff007219 */ /* 0x000fe40000011600 */
[----:B------:R-:W-:Y:S01]  /*58c0*/  ISETP.NE.AND P3, PT, R42, 0x1, PT ;  /* 0x000000012a00780c */ /* 0x000fe20003f65270 */
[----:B------:R-:W-:Y:S01]  /*58d0*/  IMAD.HI.U32 R6, R43, R39, RZ ;  /* 0x000000272b067227 */ /* 0x000fe200078e00ff */
[-C--:B------:R-:W-:Y:S02]  /*58e0*/  SHF.R.U32.HI R4, RZ, R89.reuse, R4 ;  /* 0x00000059ff047219 */ /* 0x080fe40000011604 */
[----:B------:R-:W-:Y:S01]  /*58f0*/  SEL R0, R94, R0, !P0 ;  /* 0x000000005e007207 */ /* 0x000fe20004000000 */
[----:B------:R-:W-:Y:S01]  /*5900*/  IMAD.HI.U32 R5, R44, R88, RZ ;  /* 0x000000582c057227 */ /* 0x000fe200078e00ff */
[----:B------:R-:W-:Y:S03]  /*5910*/  SEL R4, R95, R4, !P3 ;  /* 0x000000045f047207 */ /* 0x000fe60005800000 */
[-C--:B------:R-:W-:Y:S01]  /*5920*/  IMAD.HI.U32 R3, R0, R36.reuse, RZ ;  /* 0x0000002400037227 */ /* 0x080fe200078e00ff */
[----:B------:R-:W-:Y:S03]  /*5930*/  SHF.R.U32.HI R5, RZ, R89, R5 ;  /* 0x00000059ff057219 */ /* 0x000fe60000011605 */
[----:B------:R-:W-:Y:S01]  /*5940*/  IMAD.HI.U32 R2, R4, R36, RZ ;  /* 0x0000002404027227 */ /* 0x000fe200078e00ff */
[----:B------:R-:W-:Y:S02]  /*5950*/  @P2 SHF.R.U32.HI R0, RZ, R37, R3 ;  /* 0x00000025ff002219 */ /* 0x000fe40000011603 */
[----:B------:R-:W-:Y:S02]  /*5960*/  SHF.R.U32.HI R3, RZ, R93, R6 ;  /* 0x0000005dff037219 */ /* 0x000fe40000011606 */
[----:B------:R-:W-:Y:S01]  /*5970*/  @P2 SHF.R.U32.HI R4, RZ, R37, R2 ;  /* 0x00000025ff042219 */ /* 0x000fe20000011602 */
[----:B------:R-:W-:Y:S01]  /*5980*/  IMAD R0, R40, R0, RZ ;  /* 0x0000000028007224 */ /* 0x000fe200078e02ff */
[----:B------:R-:W-:Y:S02]  /*5990*/  SEL R3, R43, R3, !P0 ;  /* 0x000000032b037207 */ /* 0x000fe40004000000 */
[----:B------:R-:W-:Y:S01]  /*59a0*/  SEL R2, R44, R5, !P3 ;  /* 0x000000052c027207 */ /* 0x000fe20005800000 */
[----:B------:R-:W-:Y:S01]  /*59b0*/  IMAD R5, R40, R4, RZ ;  /* 0x0000000428057224 */ /* 0x000fe200078e02ff */
[C---:B------:R-:W-:Y:S01]  /*59c0*/  ISETP.GE.AND P0, PT, R3.reuse, R0, PT ;  /* 0x000000000300720c */ /* 0x040fe20003f06270 */
[C---:B------:R-:W-:Y:S03]  /*59d0*/  IMAD.HI.U32 R0, R3.reuse, R36, RZ ;  /* 0x0000002403007227 */ /* 0x040fe600078e00ff */
[C---:B------:R-:W-:Y:S02]  /*59e0*/  ISETP.GE.OR P0, PT, R2.reuse, R5, P0 ;  /* 0x000000050200720c */ /* 0x040fe40000706670 */
[----:B------:R-:W-:Y:S04]  /*59f0*/  SHF.R.U32.HI R0, RZ, R37, R0 ;  /* 0x00000025ff007219 */ /* 0x000fe80000011600 */
[C---:B------:R-:W-:Y:S05]  /*5a00*/  SEL R6, R3.reuse, R0, !P2 ;  /* 0x0000000003067207 */ /* 0x040fea0005000000 */
        /* <DEDUP_REMOVED lines=14> */
[----:B------:R-:W-:Y:S07]  /*5af0*/  IMAD R43, R3, R38, R43 ;  /* 0x00000026032b7224 */ /* 0x000fee00078e022b */
.L_x_106:
[----:B-1----:R-:W-:Y:S01]  /*5b00*/  @!P1 ISETP.NE.AND P0, PT, R8, 0x1, PT ;  /* 0x000000010800980c */ /* 0x002fe20003f05270 */
[----:B------:R-:W-:Y:S01]  /*5b10*/  @!P1 IMAD.HI.U32 R2, R43, R9, RZ ;  /* 0x000000092b029227 */ /* 0x000fe200078e00ff */
[----:B------:R-:W-:Y:S01]  /*5b20*/  R2UR UR42, R14 ;  /* 0x000000000e2a72ca */ /* 0x000fe200000e0000 */
[----:B------:R-:W-:Y:S01]  /*5b30*/  BSSY.RECONVERGENT B6, `(.L_x_107) ;  /* 0x0000031000067945 */ /* 0x000fe20003800200 */
[----:B------:R-:W-:Y:S01]  /*5b40*/  R2UR UR41, R15 ;  /* 0x000000000f2972ca */ /* 0x000fe200000e0000 */
[C---:B------:R-:W-:Y:S01]  /*5b50*/  @!P1 IMAD.HI.U32 R0, R44.reuse, R10, RZ ;  /* 0x0000000a2c009227 */ /* 0x040fe200078e00ff */
[----:B------:R-:W-:Y:S02]  /*5b60*/  @!P1 SHF.R.U32.HI R2, RZ, R12, R2 ;  /* 0x0000000cff029219 */ /* 0x000fe40000011602 */
[----:B------:R-:W-:Y:S01]  /*5b70*/  @!P1 ISETP.NE.AND P2, PT, R7, 0x1, PT ;  /* 0x000000010700980c */ /* 0x000fe20003f45270 */
[----:B------:R-:W-:Y:S01]  /*5b80*/  VIADD R109, R109, 0x1 ;  /* 0x000000016d6d7836 */ /* 0x000fe20000000000 */
[----:B------:R-:W-:Y:S02]  /*5b90*/  @!P1 SEL R2, R43, R2, !P0 ;  /* 0x000000022b029207 */ /* 0x000fe40004000000 */
[----:B------:R-:W-:Y:S02]  /*5ba0*/  @!P1 SHF.R.U32.HI R0, RZ, R11, R0 ;  /* 0x0000000bff009219 */ /* 0x000fe40000011600 */
[----:B------:R-:W-:Y:S01]  /*5bb0*/  LOP3.LUT P0, RZ, R97, 0x1b0, RZ, 0xc0, !PT ;  /* 0x000001b061ff7812 */ /* 0x000fe2000780c0ff */
[----:B------:R-:W-:Y:S01]  /*5bc0*/  USHF.L.U32 UR42, UR42, 0x7, URZ ;  /* 0x000000072a2a7899 */ /* 0x000fe200080006ff */
[----:B------:R-:W-:Y:S01]  /*5bd0*/  @!P1 SEL R3, R44, R0, !P2 ;  /* 0x000000002c039207 */ /* 0x000fe20005000000 */
[----:B------:R-:W-:Y:S01]  /*5be0*/  USHF.L.U32 UR41, UR41, 0x7, URZ ;  /* 0x0000000729297899 */ /* 0x000fe200080006ff */
[----:B------:R-:W-:Y:S03]  /*5bf0*/  @P4 SHF.R.U32.HI R98, RZ, 0x10, R17 ;  /* 0x00000010ff624819 */ /* 0x000fe60000011611 */
[----:B------:R-:W-:Y:S02]  /*5c00*/  @!P1 IMAD.IADD R0, R2, 0x1, -R3 ;  /* 0x0000000102009824 */ /* 0x000fe400078e0a03 */
[----:B------:R-:W-:Y:S02]  /*5c10*/  @!P1 IMAD.IADD R2, R3, 0x1, -R2 ;  /* 0x0000000103029824 */ /* 0x000fe400078e0a02 */
[----:B------:R-:W-:Y:S02]  /*5c20*/  @!P1 IMAD R44, R0, R7, R44 ;  /* 0x00000007002c9224 */ /* 0x000fe400078e022c */
[----:B------:R-:W-:Y:S01]  /*5c30*/  @!P1 IMAD R43, R2, R8, R43 ;  /* 0x00000008022b9224 */ /* 0x000fe200078e022b */
[----:B------:R-:W-:Y:S06]  /*5c40*/  @!P0 BRA `(.L_x_108) ;  /* 0x00000000007c8947 */ /* 0x000fec0003800000 */
[----:B------:R-:W1:Y:S01]  /*5c50*/  LDCU.64 UR8, c[0x4][0x80] ;  /* 0x01001000ff0877ac */ /* 0x000e620008000a00 */
[----:B------:R-:W-:Y:S01]  /*5c60*/  MOV R2, 0x0 ;  /* 0x0000000000027802 */ /* 0x000fe20000000f00 */
[----:B------:R-:W-:Y:S02]  /*5c70*/  HFMA2 R12, -RZ, RZ, 0, 5.9604644775390625e-08 ;  /* 0x00000001ff0c7431 */ /* 0x000fe400000001ff */
[----:B------:R-:W-:Y:S01]  /*5c80*/  IMAD.MOV.U32 R8, RZ, RZ, 0x70 ;  /* 0x00000070ff087424 */ /* 0x000fe200078e00ff */
[----:B------:R2:W3:Y:S01]  /*5c90*/  LDC.64 R14, c[0x4][R2] ;  /* 0x01000000020e7b82 */ /* 0x0004e20000000a00 */
[----:B------:R-:W4:Y:S01]  /*5ca0*/  LDCU.64 UR6, c[0x4][0x88] ;  /* 0x01001100ff0677ac */ /* 0x000f220008000a00 */
[----:B------:R-:W-:Y:S01]  /*5cb0*/  IMAD.MOV.U32 R13, RZ, RZ, RZ ;  /* 0x000000ffff0d7224 */ /* 0x000fe200078e00ff */
[----:B------:R-:W2:Y:S01]  /*5cc0*/  LDCU.64 UR4, c[0x4][0x8] ;  /* 0x01000100ff0477ac */ /* 0x000ea20008000a00 */
[----:B-1----:R-:W-:Y:S01]  /*5cd0*/  MOV R5, UR9 ;  /* 0x0000000900057c02 */ /* 0x002fe20008000f00 */
[----:B------:R-:W-:Y:S01]  /*5ce0*/  IMAD.U32 R4, RZ, RZ, UR8 ;  /* 0x00000008ff047e24 */ /* 0x000fe2000f8e00ff */
[----:B----4-:R-:W-:Y:S01]  /*5cf0*/  MOV R7, UR7 ;  /* 0x0000000700077c02 */ /* 0x010fe20008000f00 */
[----:B------:R-:W-:Y:S01]  /*5d00*/  IMAD.U32 R6, RZ, RZ, UR6 ;  /* 0x00000006ff067e24 */ /* 0x000fe2000f8e00ff */
[----:B--2---:R-:W-:Y:S01]  /*5d10*/  MOV R11, UR5 ;  /* 0x00000005000b7c02 */ /* 0x004fe20008000f00 */
[----:B------:R-:W-:Y:S02]  /*5d20*/  IMAD.U32 R10, RZ, RZ, UR4 ;  /* 0x00000004ff0a7e24 */ /* 0x000fe4000f8e00ff */
[----:B------:R-:W-:Y:S07]  /*5d30*/  LEPC R20, `(.L_x_109) ;  /* 0x000000001014794e */ /* 0x000fee0000000000 */
[----:B---3-5:R-:W-:Y:S05]  /*5d40*/  CALL.ABS.NOINC R14 ;  /* 0x000000000e007343 */ /* 0x028fea0003c00000 */
.L_x_109:
[----:B------:R-:W1:Y:S01]  /*5d50*/  LDCU.64 UR8, c[0x4][0x80] ;  /* 0x01001000ff0877ac */ /* 0x000e620008000a00 */
[----:B------:R-:W2:Y:S01]  /*5d60*/  LDC.64 R2, c[0x4][R2] ;  /* 0x0100000002027b82 */ /* 0x000ea20000000a00 */
[----:B------:R-:W-:Y:S02]  /*5d70*/  HFMA2 R12, -RZ, RZ, 0, 5.9604644775390625e-08 ;  /* 0x00000001ff0c7431 */ /* 0x000fe400000001ff */
[----:B------:R-:W-:Y:S02]  /*5d80*/  IMAD.MOV.U32 R8, RZ, RZ, 0x70 ;  /* 0x00000070ff087424 */ /* 0x000fe400078e00ff */
[----:B------:R-:W-:Y:S01]  /*5d90*/  IMAD.MOV.U32 R13, RZ, RZ, RZ ;  /* 0x000000ffff0d7224 */ /* 0x000fe200078e00ff */
[----:B------:R-:W3:Y:S01]  /*5da0*/  LDCU.64 UR6, c[0x4][0x88] ;  /* 0x01001100ff0677ac */ /* 0x000ee20008000a00 */
[----:B------:R-:W4:Y:S01]  /*5db0*/  LDCU.64 UR4, c[0x4][0x8] ;  /* 0x01000100ff0477ac */ /* 0x000f220008000a00 */
[----:B-1----:R-:W-:Y:S02]  /*5dc0*/  MOV R4, UR8 ;  /* 0x0000000800047c02 */ /* 0x002fe40008000f00 */
[----:B------:R-:W-:Y:S02]  /*5dd0*/  MOV R5, UR9 ;  /* 0x0000000900057c02 */ /* 0x000fe40008000f00 */
[----:B---3--:R-:W-:Y:S01]  /*5de0*/  MOV R7, UR7 ;  /* 0x0000000700077c02 */ /* 0x008fe20008000f00 */
[----:B------:R-:W-:Y:S01]  /*5df0*/  IMAD.U32 R6, RZ, RZ, UR6 ;  /* 0x00000006ff067e24 */ /* 0x000fe2000f8e00ff */
[----:B----4-:R-:W-:Y:S01]  /*5e00*/  MOV R11, UR5 ;  /* 0x00000005000b7c02 */ /* 0x010fe20008000f00 */
[----:B------:R-:W-:Y:S02]  /*5e10*/  IMAD.U32 R10, RZ, RZ, UR4 ;  /* 0x00000004ff0a7e24 */ /* 0x000fe4000f8e00ff */
[----:B------:R-:W-:Y:S07]  /*5e20*/  LEPC R20, `(.L_x_108) ;  /* 0x000000001014794e */ /* 0x000fee0000000000 */
[----:B--2---:R-:W-:Y:S05]  /*5e30*/  CALL.ABS.NOINC R2 ;  /* 0x0000000002007343 */ /* 0x004fea0003c00000 */
.L_x_108:
[----:B------:R-:W-:Y:S05]  /*5e40*/  BSYNC.RECONVERGENT B6 ;  /* 0x0000000000067941 */ /* 0x000fea0003800200 */
.L_x_107:
[----:B------:R-:W-:Y:S01]  /*5e50*/  ISETP.NE.U32.AND P4, PT, R86, RZ, PT ;  /* 0x000000ff5600720c */ /* 0x000fe20003f85070 */
[----:B------:R-:W-:Y:S01]  /*5e60*/  UISETP.NE.AND UP2, UPT, UR50, URZ, UPT ;  /* 0x000000ff3200728c */ /* 0x000fe2000bf45270 */
[----:B------:R-:W-:Y:S01]  /*5e70*/  ISETP.NE.U32.AND P2, PT, RZ, UR38, PT ;  /* 0x00000026ff007c0c */ /* 0x000fe2000bf45070 */
[----:B------:R-:W-:Y:S01]  /*5e80*/  UISETP.NE.U32.AND UP1, UPT, UR44, URZ, UPT ;  /* 0x000000ff2c00728c */ /* 0x000fe2000bf25070 */
[----:B------:R-:W-:Y:S01]  /*5e90*/  ISETP.NE.AND.EX P4, PT, R87, RZ, PT, P4 ;  /* 0x000000ff5700720c */ /* 0x000fe20003f85340 */
[----:B------:R-:W-:Y:S01]  /*5ea0*/  UPLOP3.LUT UP0, UPT, UPT, UPT, UPT, 0x40, 0x4 ;  /* 0x000000000004789c */ /* 0x000fe20003f0e870 */
[----:B------:R-:W-:Y:S01]  /*5eb0*/  ISETP.NE.AND.EX P2, PT, RZ, UR39, PT, P2 ;  /* 0x00000027ff007c0c */ /* 0x000fe2000bf45320 */
[----:B------:R-:W-:Y:S01]  /*5ec0*/  UISETP.NE.AND.EX UP1, UPT, UR45, URZ, UPT, UP1 ;  /* 0x000000ff2d00728c */ /* 0x000fe2000bf25310 */
[----:B------:R-:W-:Y:S04]  /*5ed0*/  PLOP3.LUT P1, PT, PT, PT, UP2, 0x80, 0x8 ;  /* 0x000000000008781c */ /* 0x000fe80003f2f028 */
[----:B------:R-:W-:Y:S06]  /*5ee0*/  @UP2 UPLOP3.LUT UP0, UPT, UPT, UPT, UP1, 0x80, 0x8 ;  /* 0x000000000008289c */ /* 0x000fec0003f0f010 */
[----:B------:R-:W-:Y:S01]  /*5ef0*/  PLOP3.LUT P0, PT, PT, PT, UP0, 0x80, 0x8 ;  /* 0x000000000008781c */ /* 0x000fe20003f0f008 */
[----:B------:R-:W-:Y:S01]  /*5f00*/  @!UPT UIADD3 URZ, UPT, UPT, URZ, URZ, URZ ;  /* 0x000000fffffff290 */ /* 0x000fe2000fffe0ff */
[----:B------:R-:W-:Y:S11]  /*5f10*/  BRA.U !UP1, `(.L_x_110) ;  /* 0x0000000109387547 */ /* 0x000ff6000b800000 */
[----:B------:R-:W-:Y:S01]  /*5f20*/  UISETP.NE.U32.AND UP0, UPT, UR38, URZ, UPT ;  /* 0x000000ff2600728c */ /* 0x000fe2000bf05070 */
[----:B------:R-:W-:Y:S02]  /*5f30*/  HFMA2 R0, -RZ, RZ, 0, 5.9604644775390625e-08 ;  /* 0x00000001ff007431 */ /* 0x000fe400000001ff */
[----:B------:R-:W-:Y:S01]  /*5f40*/  IMAD.MOV.U32 R92, RZ, RZ, 0x1 ;  /* 0x00000001ff5c7424 */ /* 0x000fe200078e00ff */
[----:B------:R-:W-:Y:S06]  /*5f50*/  UISETP.NE.AND.EX UP0, UPT, UR39, URZ, UPT, UP0 ;  /* 0x000000ff2700728c */ /* 0x000fec000bf05300 */
[----:B------:R-:W-:Y:S05]  /*5f60*/  PLOP3.LUT P3, PT, PT, PT, UP0, 0x80, 0x8 ;  /* 0x000000000008781c */ /* 0x000fea0003f6f008 */
[----:B------:R-:W1:Y:S01]  /*5f70*/  @UP0 LDCU.64 UR6, c[0x0][0x888] ;  /* 0x00011100ff0607ac */ /* 0x000e620008000a00 */
[----:B------:R-:W-:Y:S07]  /*5f80*/  @UP0 UIMAD UR4, UR36, UR44, URZ ;  /* 0x0000002c240402a4 */ /* 0x000fee000f8e02ff */
[----:B------:R-:W-:Y:S01]  /*5f90*/  @!P3 PRMT R92, R0, 0x7610, R92 ;  /* 0x00007610005cb816 */ /* 0x000fe2000000005c */
[----:B-1----:R-:W-:Y:S03]  /*5fa0*/  @UP0 UIMAD.WIDE UR6, UR4, 0x4, UR6 ;  /* 0x00000004040608a5 */ /* 0x002fe6000f8e0206 */
[----:B------:R-:W1:Y:S03]  /*5fb0*/  @!UP0 LDCU UR4, c[0x0][0x880] ;  /* 0x00011000ff0487ac */ /* 0x000e660008000800 */
[----:B------:R-:W-:Y:S01]  /*5fc0*/  IMAD.U32 R2, RZ, RZ, UR6 ;  /* 0x00000006ff027e24 */ /* 0x000fe2000f8e00ff */
[----:B------:R-:W-:Y:S05]  /*5fd0*/  MOV R3, UR7 ;  /* 0x0000000700037c02 */ /* 0x000fea0008000f00 */
[----:B-----5:R2:W5:Y:S02]  /*5fe0*/  @P3 LDG.E R49, desc[UR46][R2.64] ;  /* 0x0000002e02313981 */ /* 0x020564000c1e1900 */
[----:B-12---:R-:W-:Y:S02]  /*5ff0*/  @!P3 IMAD.U32 R49, RZ, RZ, UR4 ;  /* 0x00000004ff31be24 */ /* 0x006fe4000f8e00ff */
.L_x_110:
[----:B------:R-:W-:Y:S05]  /*6000*/  @!P4 BRA `(.L_x_111) ;  /* 0x000000000020c947 */ /* 0x000fea0003800000 */
[----:B------:R-:W-:Y:S04]  /*6010*/  ISETP.NE.U32.AND P3, PT, R84, RZ, PT ;  /* 0x000000ff5400720c */ /* 0x000fe80003f65070 */
[----:B------:R-:W-:Y:S11]  /*6020*/  ISETP.NE.AND.EX P3, PT, R85, RZ, PT, P3 ;  /* 0x000000ff5500720c */ /* 0x000ff60003f65330 */
[----:B------:R-:W-:Y:S02]  /*6030*/  @!UPT UIADD3 URZ, UPT, UPT, URZ, URZ, URZ ;  /* 0x000000fffffff290 */ /* 0x000fe4000fffe0ff */
[----:B------:R-:W1:Y:S01]  /*6040*/  @P3 LDC.64 R2, c[0x0][0x8a8] ;  /* 0x00022a00ff023b82 */ /* 0x000e620000000a00 */
[----:B------:R-:W-:Y:S04]  /*6050*/  @P3 IMAD R0, R86, UR36, RZ ;  /* 0x0000002456003c24 */ /* 0x000fe8000f8e02ff */
[----:B-1----:R-:W-:Y:S05]  /*6060*/  @P3 IMAD.WIDE R2, R0, 0x4, R2 ;  /* 0x0000000400023825 */ /* 0x002fea00078e0202 */
[----:B-----5:R1:W5:Y:S02]  /*6070*/  @P3 LDG.E R47, desc[UR46][R2.64] ;  /* 0x0000002e022f3981 */ /* 0x020364000c1e1900 */
[----:B-1----:R-:W2:Y:S02]  /*6080*/  @!P3 LDC R47, c[0x0][0x8a0] ;  /* 0x00022800ff2fbb82 */ /* 0x002ea40000000800 */
.L_x_111:
[----:B-----5:R-:W-:Y:S01]  /*6090*/  FSETP.NEU.AND P3, PT, R49, RZ, PT ;  /* 0x000000ff3100720b */ /* 0x020fe20003f6d000 */
[----:B------:R-:W-:Y:S01]  /*60a0*/  BSSY B1, `(.L_x_112) ;  /* 0x0000039000017945 */ /* 0x000fe20003800000 */
[----:B------:R-:W-:Y:S01]  /*60b0*/  SEL R3, RZ, 0xffffffff, P2 ;  /* 0xffffffffff037807 */ /* 0x000fe20001000000 */
[----:B------:R-:W-:Y:S01]  /*60c0*/  IMAD.MOV.U32 R61, RZ, RZ, 0x1 ;  /* 0x00000001ff3d7424 */ /* 0x000fe200078e00ff */
[----:B------:R-:W-:Y:S01]  /*60d0*/  @P1 LOP3.LUT P2, RZ, R92, 0xff, RZ, 0xc0, !PT ;  /* 0x000000ff5cff1812 */ /* 0x000fe2000784c0ff */
[----:B------:R-:W-:Y:S01]  /*60e0*/  IMAD R48, R45, 0x80, R46 ;  /* 0x000000802d307824 */ /* 0x000fe200078e022e */
[----:B------:R-:W-:Y:S01]  /*60f0*/  @P1 SEL R0, RZ, 0xffffffff, P3 ;  /* 0xffffffffff001807 */ /* 0x000fe20001800000 */
[----:B------:R-:W-:Y:S01]  /*6100*/  IMAD R110, R105, -0x10, R103 ;  /* 0xfffffff0696e7824 */ /* 0x000fe200078e0267 */
[----:B------:R-:W-:Y:S01]  /*6110*/  LOP3.LUT R101, R101, 0x1, RZ, 0x3c, !PT ;  /* 0x0000000165657812 */ /* 0x000fe200078e3cff */
[----:B------:R-:W-:Y:S01]  /*6120*/  IMAD.MOV.U32 R60, RZ, RZ, RZ ;  /* 0x000000ffff3c7224 */ /* 0x000fe200078e00ff */
[----:B------:R-:W-:Y:S02]  /*6130*/  @P0 SEL R0, R3, R0, !P2 ;  /* 0x0000000003000207 */ /* 0x000fe40005000000 */
[----:B------:R-:W-:Y:S02]  /*6140*/  CS2R R82, SRZ ;  /* 0x0000000000527805 */ /* 0x000fe4000001ff00 */
[----:B------:R-:W-:Y:S02]  /*6150*/  LEA R112, R45, UR48, 0x3 ;  /* 0x000000302d707c11 */ /* 0x000fe4000f8e18ff */
[----:B------:R-:W-:Y:S02]  /*6160*/  CS2R R80, SRZ ;  /* 0x0000000000507805 */ /* 0x000fe4000001ff00 */
[----:B------:R-:W-:Y:S02]  /*6170*/  @P1 LOP3.LUT R0, R0, 0x1, RZ, 0xc0, !PT ;  /* 0x0000000100001812 */ /* 0x000fe400078ec0ff */
[----:B------:R-:W-:Y:S02]  /*6180*/  CS2R R74, SRZ ;  /* 0x00000000004a7805 */ /* 0x000fe4000001ff00 */
[----:B------:R-:W-:Y:S02]  /*6190*/  PLOP3.LUT P2, PT, PT, PT, UP1, 0x80, 0x8 ;  /* 0x000000000008781c */ /* 0x000fe40003f4f018 */
[----:B------:R-:W-:Y:S02]  /*61a0*/  CS2R R72, SRZ ;  /* 0x0000000000487805 */ /* 0x000fe4000001ff00 */
[----:B------:R-:W-:Y:S02]  /*61b0*/  ISETP.NE.U32.OR P5, PT, R0, 0x1, !P1 ;  /* 0x000000010000780c */ /* 0x000fe40004fa5470 */
[----:B------:R-:W-:Y:S02]  /*61c0*/  CS2R R66, SRZ ;  /* 0x0000000000427805 */ /* 0x000fe4000001ff00 */
[----:B------:R-:W-:Y:S02]  /*61d0*/  LOP3.LUT P4, R108, R92, 0xff, RZ, 0xc0, !PT ;  /* 0x000000ff5c6c7812 */ /* 0x000fe4000788c0ff */
[----:B------:R-:W-:Y:S02]  /*61e0*/  CS2R R64, SRZ ;  /* 0x0000000000407805 */ /* 0x000fe4000001ff00 */
[----:B------:R-:W-:Y:S02]  /*61f0*/  SEL R2, RZ, 0xffffffff, P3 ;  /* 0xffffffffff027807 */ /* 0x000fe40001800000 */
[----:B------:R-:W-:Y:S02]  /*6200*/  CS2R R58, SRZ ;  /* 0x00000000003a7805 */ /* 0x000fe4000001ff00 */
[----:B------:R-:W-:Y:S02]  /*6210*/  P2R R111, PR, RZ, 0x20 ;  /* 0x00000020ff6f7803 */ /* 0x000fe40000000000 */
[----:B------:R-:W-:Y:S02]  /*6220*/  CS2R R56, SRZ ;  /* 0x0000000000387805 */ /* 0x000fe4000001ff00 */
[----:B------:R-:W-:Y:S02]  /*6230*/  @P2 SEL R2, R3, R2, !P4 ;  /* 0x0000000203022207 */ /* 0x000fe40006000000 */
[----:B------:R-:W-:Y:S02]  /*6240*/  @P5 SHF.L.U32 R0, R101, 0x1f, RZ ;  /* 0x0000001f65005819 */ /* 0x000fe400000006ff */
[----:B------:R-:W-:Y:S02]  /*6250*/  LOP3.LUT R2, R2, 0x1, RZ, 0xc0, !PT ;  /* 0x0000000102027812 */ /* 0x000fe400078ec0ff */
[----:B------:R1:W3:Y:S02]  /*6260*/  @P5 SYNCS.PHASECHK.TRANS64.TRYWAIT P1, [UR48+0x80], R0 ;  /* 0x00008000ff0055a7 */ /* 0x0002e40008021130 */
[----:B------:R-:W-:Y:S04]  /*6270*/  ISETP.NE.U32.AND P2, PT, R2, 0x1, PT ;  /* 0x000000010200780c */ /* 0x000fe80003f45070 */
[----:B------:R-:W-:Y:S02]  /*6280*/  P2R R62, PR, RZ, 0x4 ;  /* 0x00000004ff3e7803 */ /* 0x000fe40000000000 */
[----:B-1----:R-:W-:Y:S04]  /*6290*/  SHF.L.U32 R0, R100, 0x1f, RZ ;  /* 0x0000001f64007819 */ /* 0x002fe800000006ff */
[----:B------:R1:W4:Y:S01]  /*62a0*/  SYNCS.PHASECHK.TRANS64.TRYWAIT P0, [R112+URZ+0xf0], R0 ;  /* 0x0000f000700075a7 */ /* 0x00032200080011ff */
[----:B---3--:R-:W-:Y:S01]  /*62b0*/  @P5 SEL R61, RZ, 0x1, !P1 ;  /* 0x00000001ff3d5807 */ /* 0x008fe20004800000 */
[----:B-1----:R-:W-:Y:S06]  /*62c0*/  @!P5 BRA `(.L_x_113) ;  /* 0x000000000058d947 */ /* 0x002fec0003800000 */
[----:B------:R-:W-:Y:S01]  /*62d0*/  IMAD.MOV.U32 R83, RZ, RZ, RZ ;  /* 0x000000ffff537224 */ /* 0x000fe200078e00ff */
[----:B------:R-:W-:Y:S01]  /*62e0*/  ISETP.NE.AND P1, PT, R61, RZ, PT ;  /* 0x000000ff3d00720c */ /* 0x000fe20003f25270 */
[----:B------:R-:W-:Y:S01]  /*62f0*/  BSSY B0, `(.L_x_114) ;  /* 0x000000c000007945 */ /* 0x000fe20003800000 */
[----:B------:R-:W-:Y:S02]  /*6300*/  CS2R R58, SRZ ;  /* 0x00000000003a7805 */ /* 0x000fe4000001ff00 */
[----:B------:R-:W-:Y:S02]  /*6310*/  CS2R R56, SRZ ;  /* 0x0000000000387805 */ /* 0x000fe4000001ff00 */
[----:B------:R-:W-:Y:S02]  /*6320*/  CS2R R66, SRZ ;  /* 0x0000000000427805 */ /* 0x000fe4000001ff00 */
[----:B------:R-:W-:Y:S02]  /*6330*/  CS2R R64, SRZ ;  /* 0x0000000000407805 */ /* 0x000fe4000001ff00 */
[----:B------:R-:W-:Y:S02]  /*6340*/  CS2R R74, SRZ ;  /* 0x00000000004a7805 */ /* 0x000fe4000001ff00 */
[----:B------:R-:W-:Y:S02]  /*6350*/  CS2R R72, SRZ ;  /* 0x0000000000487805 */ /* 0x000fe4000001ff00 */
[----:B------:R-:W-:Y:S01]  /*6360*/  CS2R R80, SRZ ;  /* 0x0000000000507805 */ /* 0x000fe2000001ff00 */
[----:B------:R-:W-:Y:S06]  /*6370*/  @P1 BRA `(.L_x_115) ;  /* 0x00000000000c1947 */ /* 0x000fec0003800000 */
[----:B------:R-:W-:Y:S04]  /*6380*/  SHF.L.U32 R3, R101, 0x1f, RZ ;  /* 0x0000001f65037819 */ /* 0x000fe800000006ff */
[----:B------:R-:W1:Y:S02]  /*6390*/  SYNCS.PHASECHK.TRANS64.TRYWAIT P1, [UR48+0x80], R3 ;  /* 0x00008003ff0075a7 */ /* 0x000e640008021130 */
[----:B-1----:R-:W-:Y:S05]  /*63a0*/  @!P1 BRA `(.L_x_116) ;  /* 0x0000004000109947 */ /* 0x002fea0003800000 */
.L_x_115:
[----:B------:R-:W-:Y:S05]  /*63b0*/  BSYNC B0 ;  /* 0x0000000000007941 */ /* 0x000fea0003800000 */
.L_x_114:
[----:B------:R-:W-:Y:S01]  /*63c0*/  ISETP.NE.AND P1, PT, R62, RZ, PT ;  /* 0x000000ff3e00720c */ /* 0x000fe20003f25270 */
[----:B------:R-:W-:Y:S11]  /*63d0*/  HFMA2 R60, -RZ, RZ, 0, 5.9604644775390625e-08 ;  /* 0x00000001ff3c7431 */ /* 0x000ff600000001ff */
[----:B------:R-:W-:Y:S01]  /*63e0*/  @!UPT UIADD3 URZ, UPT, UPT, URZ, URZ, URZ ;  /* 0x000000fffffff290 */ /* 0x000fe2000fffe0ff */
[----:B------:R3:W1:Y:S04]  /*63f0*/  @P1 LDS.128 R56, [R104] ;  /* 0x0000000068381984 */ /* 0x0006680000000c00 */
[----:B------:R3:W1:Y:S04]  /*6400*/  @P1 LDS.128 R64, [R103+0x10] ;  /* 0x0000100067401984 */ /* 0x0006680000000c00 */
[----:B------:R3:W1:Y:S04]  /*6410*/  @P1 LDS.128 R72, [R102+0x20] ;  /* 0x0000200066481984 */ /* 0x0006680000000c00 */
[----:B------:R3:W1:Y:S02]  /*6420*/  @P1 LDS.128 R80, [R110+0x30] ;  /* 0x000030006e501984 */ /* 0x0006640000000c00 */
.L_x_113:
[----:B------:R-:W-:Y:S05]  /*6430*/  BSYNC B1 ;  /* 0x0000000000017941 */ /* 0x000fea0003800000 */
.L_x_112:
[----:B-1----:R-:W-:Y:S04]  /*6440*/  SHF.R.U32.HI R2, RZ, 0x15, R48 ;  /* 0x00000015ff027819 */ /* 0x002fe80000011630 */
[----:B------:R-:W-:Y:S01]  /*6450*/  LOP3.LUT P1, RZ, R2, 0x3, R96, 0x48, !PT ;  /* 0x0000000302ff7812 */ /* 0x000fe20007824860 */
[----:B------:R-:W-:Y:S01]  /*6460*/  @!UPT UIADD3 URZ, UPT, UPT, URZ, URZ, URZ ;  /* 0x000000fffffff290 */ /* 0x000fe2000fffe0ff */
[----:B----4-:R-:W-:Y:S11]  /*6470*/  @P0 BRA `(.L_x_117) ;  /* 0x0000000000080947 */ /* 0x010ff60003800000 */
[----:B------:R-:W1:Y:S02]  /*6480*/  SYNCS.PHASECHK.TRANS64.TRYWAIT P0, [R112+URZ+0xf0], R0 ;  /* 0x0000f000700075a7 */ /* 0x000e6400080011ff */
[----:B-1----:R-:W-:Y:S05]  /*6490*/  @!P0 BRA `(.L_x_118) ;  /* 0x0000003c00ec8947 */ /* 0x002fea0003800000 */
.L_x_117:
[----:B------:R-:W-:Y:S05]  /*64a0*/  @!P1 BRA `(.L_x_119) ;  /* 0x0000000000409947 */ /* 0x000fea0003800000 */
[----:B------:R-:W4:Y:S01]  /*64b0*/  LDCU.64 UR8, c[0x4][0x70] ;  /* 0x01000e00ff0877ac */ /* 0x000f220008000a00 */
[----:B------:R-:W-:Y:S01]  /*64c0*/  MOV R3, 0x0 ;  /* 0x0000000000037802 */ /* 0x000fe20000000f00 */
[----:B------:R-:W-:Y:S02]  /*64d0*/  HFMA2 R12, -RZ, RZ, 0, 5.9604644775390625e-08 ;  /* 0x00000001ff0c7431 */ /* 0x000fe400000001ff */
[----:B------:R-:W-:Y:S02]  /*64e0*/  IMAD.MOV.U32 R8, RZ, RZ, 0x192 ;  /* 0x00000192ff087424 */ /* 0x000fe400078e00ff */
[----:B------:R-:W-:Y:S01]  /*64f0*/  IMAD.MOV.U32 R13, RZ, RZ, RZ ;  /* 0x000000ffff0d7224 */ /* 0x000fe200078e00ff */
[----:B------:R-:W5:Y:S01]  /*6500*/  LDCU.64 UR6, c[0x4][0x78] ;  /* 0x01000f00ff0677ac */ /* 0x000f620008000a00 */
[----:B------:R-:W1:Y:S01]  /*6510*/  LDC.64 R2, c[0x4][R3] ;  /* 0x0100000003027b82 */ /* 0x000e620000000a00 */
[----:B------:R-:W2:Y:S01]  /*6520*/  LDCU.64 UR4, c[0x4][0x10] ;  /* 0x01000200ff0477ac */ /* 0x000ea20008000a00 */
[----:B----4-:R-:W-:Y:S01]  /*6530*/  MOV R5, UR9 ;  /* 0x0000000900057c02 */ /* 0x010fe20008000f00 */
[----:B------:R-:W-:Y:S01]  /*6540*/  IMAD.U32 R4, RZ, RZ, UR8 ;  /* 0x00000008ff047e24 */ /* 0x000fe2000f8e00ff */
[----:B-----5:R-:W-:Y:S01]  /*6550*/  MOV R7, UR7 ;  /* 0x0000000700077c02 */ /* 0x020fe20008000f00 */
[----:B------:R-:W-:Y:S01]  /*6560*/  IMAD.U32 R6, RZ, RZ, UR6 ;  /* 0x00000006ff067e24 */ /* 0x000fe2000f8e00ff */
[----:B--2---:R-:W-:Y:S01]  /*6570*/  MOV R11, UR5 ;  /* 0x00000005000b7c02 */ /* 0x004fe20008000f00 */
[----:B------:R-:W-:Y:S02]  /*6580*/  IMAD.U32 R10, RZ, RZ, UR4 ;  /* 0x00000004ff0a7e24 */ /* 0x000fe4000f8e00ff */
[----:B------:R-:W-:Y:S07]  /*6590*/  LEPC R20, `(.L_x_119) ;  /* 0x000000001014794e */ /* 0x000fee0000000000 */
[----:B-1-3--:R-:W-:Y:S05]  /*65a0*/  CALL.ABS.NOINC R2 ;  /* 0x0000000002007343 */ /* 0x00afea0003c00000 */
.L_x_119:
[----:B------:R-:W-:Y:S01]  /*65b0*/  SHF.L.U32 R50, R56, 0x10, RZ ;  /* 0x0000001038327819 */ /* 0x000fe200000006ff */
[----:B------:R-:W-:Y:S05]  /*65c0*/  WARPSYNC.ALL ;  /* 0x0000000000007948 */ /* 0x000fea0003800000 */
[----:B------:R-:W-:Y:S01]  /*65d0*/  R2UR UR4, R48 ;  /* 0x00000000300472ca */ /* 0x000fe200000e0000 */
[----:B------:R-:W-:Y:S01]  /*65e0*/  BSSY.RECONVERGENT B0, `(.L_x_120) ;  /* 0x0000088000007945 */ /* 0x000fe20003800200 */
[----:B------:R-:W-:Y:S02]  /*65f0*/  LOP3.LUT R51, R56, 0xffff0000, RZ, 0xc0, !PT ;  /* 0xffff000038337812 */ /* 0x000fe400078ec0ff */
[----:B------:R-:W-:Y:S02]  /*6600*/  SHF.L.U32 R52, R57, 0x10, RZ ;  /* 0x0000001039347819 */ /* 0x000fe400000006ff */
[----:B------:R-:W-:Y:S07]  /*6610*/  ISETP.NE.AND P0, PT, R106, RZ, PT ;  /* 0x000000ff6a00720c */ /* 0x000fee0003f05270 */
[----:B------:R-:W1:Y:S02]  /*6620*/  LDTM.x32 R4, tmem[UR4] ;  /* 0x00000004000479ee */ /* 0x000e6400082c0000 */
[C---:B-12---:R-:W-:Y:S01]  /*6630*/  FMUL R0, R47.reuse, R4 ;  /* 0x000000042f007220 */ /* 0x046fe20000400000 */
[C---:B------:R-:W-:Y:S01]  /*6640*/  FMUL R2, R47.reuse, R5 ;  /* 0x000000052f027220 */ /* 0x040fe20000400000 */
[C---:B------:R-:W-:Y:S01]  /*6650*/  FMUL R4, R47.reuse, R8 ;  /* 0x000000082f047220 */ /* 0x040fe20000400000 */
[C---:B------:R-:W-:Y:S01]  /*6660*/  FMUL R3, R47.reuse, R6 ;  /* 0x000000062f037220 */ /* 0x040fe20000400000 */
[C---:B------:R-:W-:Y:S01]  /*6670*/  FMUL R5, R47.reuse, R9 ;  /* 0x000000092f057220 */ /* 0x040fe20000400000 */
[C---:B------:R-:W-:Y:S01]  /*6680*/  FMUL R8, R47.reuse, R12 ;  /* 0x0000000c2f087220 */ /* 0x040fe20000400000 */
[C---:B------:R-:W-:Y:S01]  /*6690*/  FMUL R6, R47.reuse, R10 ;  /* 0x0000000a2f067220 */ /* 0x040fe20000400000 */
[C---:B------:R-:W-:Y:S01]  /*66a0*/  FMUL R9, R47.reuse, R13 ;  /* 0x0000000d2f097220 */ /* 0x040fe20000400000 */
[----:B------:R-:W-:Y:S01]  /*66b0*/  FMUL R12, R47, R16 ;  /* 0x000000102f0c7220 */ /* 0x000fe20000400000 */
[----:B------:R-:W-:Y:S01]  /*66c0*/  FFMA R0, R49, R50, R0 ;  /* 0x0000003231007223 */ /* 0x000fe20000000000 */
[C---:B------:R-:W-:Y:S01]  /*66d0*/  FMUL R10, R47.reuse, R14 ;  /* 0x0000000e2f0a7220 */ /* 0x040fe20000400000 */
[C---:B------:R-:W-:Y:S01]  /*66e0*/  FMUL R13, R47.reuse, R17 ;  /* 0x000000112f0d7220 */ /* 0x040fe20000400000 */
[----:B------:R-:W-:Y:S01]  /*66f0*/  FMUL R16, R47, R20 ;  /* 0x000000142f107220 */ /* 0x000fe20000400000 */
[----:B------:R-:W-:Y:S01]  /*6700*/  FFMA R2, R49, R51, R2 ;  /* 0x0000003331027223 */ /* 0x000fe20000000002 */
[C---:B------:R-:W-:Y:S01]  /*6710*/  FMUL R14, R47.reuse, R18 ;  /* 0x000000122f0e7220 */ /* 0x040fe20000400000 */
        /* <DEDUP_REMOVED lines=8> */
[----:B------:R-:W-:Y:S01]  /*67a0*/  LOP3.LUT R32, R57, 0xffff0000, RZ, 0xc0, !PT ;  /* 0xffff000039207812 */ /* 0x000fe200078ec0ff */
[C---:B------:R-:W-:Y:S01]  /*67b0*/  FMUL R26, R47.reuse, R30 ;  /* 0x0000001e2f1a7220 */ /* 0x040fe20000400000 */
[----:B------:R-:W-:Y:S01]  /*67c0*/  FMUL R29, R47, R33 ;  /* 0x000000212f1d7220 */ /* 0x000fe20000400000 */
[----:B------:R-:W-:Y:S01]  /*67d0*/  SHF.L.U32 R33, R58, 0x10, RZ ;  /* 0x000000103a217819 */ /* 0x000fe200000006ff */
[----:B------:R-:W-:Y:S01]  /*67e0*/  FFMA R3, R49, R52, R3 ;  /* 0x0000003431037223 */ /* 0x000fe20000000003 */
[----:B------:R-:W-:Y:S01]  /*67f0*/  F2FP.BF16.F32.PACK_AB R52, R2, R0 ;  /* 0x000000000234723e */ /* 0x000fe200000010ff */
[----:B------:R-:W-:Y:S01]  /*6800*/  FMUL R7, R47, R7 ;  /* 0x000000072f077220 */ /* 0x000fe20000400000 */
[----:B------:R-:W-:Y:S01]  /*6810*/  SHF.L.U32 R0, R59, 0x10, RZ ;  /* 0x000000103b007819 */ /* 0x000fe200000006ff */
[----:B------:R-:W-:Y:S01]  /*6820*/  FMUL R30, R47, R34 ;  /* 0x000000222f1e7220 */ /* 0x000fe20000400000 */
[----:B------:R-:W-:Y:S01]  /*6830*/  LOP3.LUT R34, R58, 0xffff0000, RZ, 0xc0, !PT ;  /* 0xffff00003a227812 */ /* 0x000fe200078ec0ff */
[----:B------:R-:W-:Y:S01]  /*6840*/  FFMA R7, R49, R32, R7 ;  /* 0x0000002031077223 */ /* 0x000fe20000000007 */
[----:B------:R-:W-:Y:S01]  /*6850*/  LOP3.LUT R2, R59, 0xffff0000, RZ, 0xc0, !PT ;  /* 0xffff00003b027812 */ /* 0x000fe200078ec0ff */
[----:B------:R-:W-:Y:S01]  /*6860*/  FFMA R4, R49, R33, R4 ;  /* 0x0000002131047223 */ /* 0x000fe20000000004 */
[----:B------:R-:W-:Y:S01]  /*6870*/  FMUL R11, R47, R11 ;  /* 0x0000000b2f0b7220 */ /* 0x000fe20000400000 */
[----:B------:R-:W-:Y:S01]  /*6880*/  FFMA R5, R49, R34, R5 ;  /* 0x0000002231057223 */ /* 0x000fe20000000005 */
[----:B------:R-:W-:Y:S01]  /*6890*/  F2FP.BF16.F32.PACK_AB R53, R7, R3 ;  /* 0x000000030735723e */ /* 0x000fe200000010ff */
[C---:B------:R-:W-:Y:S01]  /*68a0*/  FFMA R6, R49.reuse, R0, R6 ;  /* 0x0000000031067223 */ /* 0x040fe20000000006 */
[C---:B------:R-:W-:Y:S01]  /*68b0*/  SHF.L.U32 R0, R64.reuse, 0x10, RZ ;  /* 0x0000001040007819 */ /* 0x040fe200000006ff */
[----:B------:R-:W-:Y:S01]  /*68c0*/  FFMA R11, R49, R2, R11 ;  /* 0x00000002310b7223 */ /* 0x000fe2000000000b */
[----:B------:R-:W-:Y:S01]  /*68d0*/  LOP3.LUT R2, R64, 0xffff0000, RZ, 0xc0, !PT ;  /* 0xffff000040027812 */ /* 0x000fe200078ec0ff */
[----:B------:R-:W-:Y:S01]  /*68e0*/  FMUL R15, R47, R15 ;  /* 0x0000000f2f0f7220 */ /* 0x000fe20000400000 */
[----:B------:R-:W-:Y:S01]  /*68f0*/  SHF.L.U32 R3, R65, 0x10, RZ ;  /* 0x0000001041037819 */ /* 0x000fe200000006ff */
[----:B------:R-:W-:Y:S01]  /*6900*/  FFMA R8, R49, R0, R8 ;  /* 0x0000000031087223 */ /* 0x000fe20000000008 */
[----:B------:R-:W-:Y:S01]  /*6910*/  LOP3.LUT R0, R65, 0xffff0000, RZ, 0xc0, !PT ;  /* 0xffff000041007812 */ /* 0x000fe200078ec0ff */
[C---:B------:R-:W-:Y:S01]  /*6920*/  FFMA R9, R49.reuse, R2, R9 ;  /* 0x0000000231097223 */ /* 0x040fe20000000009 */
[C---:B------:R-:W-:Y:S01]  /*6930*/  SHF.L.U32 R2, R66.reuse, 0x10, RZ ;  /* 0x0000001042027819 */ /* 0x040fe200000006ff */
[----:B------:R-:W-:Y:S01]  /*6940*/  FFMA R10, R49, R3, R10 ;  /* 0x00000003310a7223 */ /* 0x000fe2000000000a */
[----:B------:R-:W-:Y:S01]  /*6950*/  SHF.L.U32 R3, R67, 0x10, RZ ;  /* 0x0000001043037819 */ /* 0x000fe200000006ff */
[C---:B------:R-:W-:Y:S01]  /*6960*/  FFMA R15, R49.reuse, R0, R15 ;  /* 0x00000000310f7223 */ /* 0x040fe2000000000f */
[----:B------:R-:W-:Y:S01]  /*6970*/  LOP3.LUT R0, R66, 0xffff0000, RZ, 0xc0, !PT ;  /* 0xffff000042007812 */ /* 0x000fe200078ec0ff */
[----:B------:R-:W-:Y:S01]  /*6980*/  FFMA R12, R49, R2, R12 ;  /* 0x00000002310c7223 */ /* 0x000fe2000000000c */
[C---:B------:R-:W-:Y:S01]  /*6990*/  SHF.L.U32 R2, R72.reuse, 0x10, RZ ;  /* 0x0000001048027819 */ /* 0x040fe200000006ff */
[----:B------:R-:W-:Y:S01]  /*69a0*/  FMUL R19, R47, R19 ;  /* 0x000000132f137220 */ /* 0x000fe20000400000 */
[----:B------:R-:W-:Y:S01]  /*69b0*/  F2FP.BF16.F32.PACK_AB R54, R5, R4 ;  /* 0x000000040536723e */ /* 0x000fe200000010ff */
[----:B------:R-:W-:Y:S01]  /*69c0*/  FFMA R13, R49, R0, R13 ;  /* 0x00000000310d7223 */ /* 0x000fe2000000000d */
[----:B------:R-:W-:Y:S01]  /*69d0*/  LOP3.LUT R0, R67, 0xffff0000, RZ, 0xc0, !PT ;  /* 0xffff000043007812 */ /* 0x000fe200078ec0ff */
[----:B------:R-:W-:Y:S01]  /*69e0*/  FFMA R14, R49, R3, R14 ;  /* 0x00000003310e7223 */ /* 0x000fe2000000000e */
[----:B------:R-:W-:Y:S01]  /*69f0*/  LOP3.LUT R3, R72, 0xffff0000, RZ, 0xc0, !PT ;  /* 0xffff000048037812 */ /* 0x000fe200078ec0ff */
[----:B------:R-:W-:Y:S01]  /*6a00*/  FMUL R23, R47, R23 ;  /* 0x000000172f177220 */ /* 0x000fe20000400000 */
[----:B------:R-:W-:Y:S01]  /*6a10*/  F2FP.BF16.F32.PACK_AB R55, R11, R6 ;  /* 0x000000060b37723e */ /* 0x000fe200000010ff */
[----:B------:R-:W-:Y:S01]  /*6a20*/  FFMA R19, R49, R0, R19 ;  /* 0x0000000031137223 */ /* 0x000fe20000000013 */
[----:B------:R-:W-:Y:S01]  /*6a30*/  SHF.L.U32 R0, R73, 0x10, RZ ;  /* 0x0000001049007819 */ /* 0x000fe200000006ff */
[----:B------:R-:W-:Y:S01]  /*6a40*/  FFMA R16, R49, R2, R16 ;  /* 0x0000000231107223 */ /* 0x000fe20000000010 */
[----:B------:R-:W-:Y:S01]  /*6a50*/  LOP3.LUT R2, R73, 0xffff0000, RZ, 0xc0, !PT ;  /* 0xffff000049027812 */ /* 0x000fe200078ec0ff */
[----:B------:R-:W-:Y:S01]  /*6a60*/  FFMA R17, R49, R3, R17 ;  /* 0x0000000331117223 */ /* 0x000fe20000000011 */
[----:B------:R-:W-:Y:S01]  /*6a70*/  SHF.L.U32 R3, R75, 0x10, RZ ;  /* 0x000000104b037819 */ /* 0x000fe200000006ff */
[----:B------:R-:W-:Y:S01]  /*6a80*/  FFMA R18, R49, R0, R18 ;  /* 0x0000000031127223 */ /* 0x000fe20000000012 */
[C---:B------:R-:W-:Y:S01]  /*6a90*/  SHF.L.U32 R0, R74.reuse, 0x10, RZ ;  /* 0x000000104a007819 */ /* 0x040fe200000006ff */
[----:B------:R1:W-:Y:S01]  /*6aa0*/  STS.128 [R104], R52 ;  /* 0x0000003468007388 */ /* 0x0003e20000000c00 */
[----:B------:R-:W-:Y:S01]  /*6ab0*/  F2FP.BF16.F32.PACK_AB R8, R9, R8 ;  /* 0x000000080908723e */ /* 0x000fe200000010ff */
[C---:B------:R-:W-:Y:S01]  /*6ac0*/  FFMA R23, R49.reuse, R2, R23 ;  /* 0x0000000231177223 */ /* 0x040fe20000000017 */
[----:B------:R-:W-:Y:S01]  /*6ad0*/  LOP3.LUT R2, R74, 0xffff0000, RZ, 0xc0, !PT ;  /* 0xffff00004a027812 */ /* 0x000fe200078ec0ff */
[----:B------:R-:W-:Y:S01]  /*6ae0*/  FFMA R20, R49, R0, R20 ;  /* 0x0000000031147223 */ /* 0x000fe20000000014 */
[----:B------:R-:W-:Y:S01]  /*6af0*/  LOP3.LUT R0, R75, 0xffff0000, RZ, 0xc0, !PT ;  /* 0xffff00004b007812 */ /* 0x000fe200078ec0ff */
[----:B------:R-:W-:Y:S01]  /*6b00*/  FMUL R27, R47, R27 ;  /* 0x0000001b2f1b7220 */ /* 0x000fe20000400000 */
[----:B------:R-:W-:Y:S01]  /*6b10*/  F2FP.BF16.F32.PACK_AB R9, R15, R10 ;  /* 0x0000000a0f09723e */ /* 0x000fe200000010ff */
[C---:B------:R-:W-:Y:S01]  /*6b20*/  FFMA R21, R49.reuse, R2, R21 ;  /* 0x0000000231157223 */ /* 0x040fe20000000015 */
[C---:B------:R-:W-:Y:S01]  /*6b30*/  FFMA R22, R49.reuse, R3, R22 ;  /* 0x0000000331167223 */ /* 0x040fe20000000016 */
[----:B------:R-:W-:Y:S01]  /*6b40*/  FFMA R27, R49, R0, R27 ;  /* 0x00000000311b7223 */ /* 0x000fe2000000001b */
[C---:B------:R-:W-:Y:S01]  /*6b50*/  SHF.L.U32 R2, R80.reuse, 0x10, RZ ;  /* 0x0000001050027819 */ /* 0x040fe200000006ff */
[C---:B------:R-:W-:Y:S01]  /*6b60*/  FMUL R31, R47.reuse, R31 ;  /* 0x0000001f2f1f7220 */ /* 0x040fe20000400000 */
[----:B------:R-:W-:Y:S01]  /*6b70*/  LOP3.LUT R0, R80, 0xffff0000, RZ, 0xc0, !PT ;  /* 0xffff000050007812 */ /* 0x000fe200078ec0ff */
[----:B------:R-:W-:Y:S01]  /*6b80*/  FMUL R35, R47, R35 ;  /* 0x000000232f237220 */ /* 0x000fe20000400000 */
[----:B------:R-:W-:Y:S01]  /*6b90*/  SHF.L.U32 R3, R81, 0x10, RZ ;  /* 0x0000001051037819 */ /* 0x000fe200000006ff */
[----:B------:R-:W-:Y:S01]  /*6ba0*/  FFMA R24, R49, R2, R24 ;  /* 0x0000000231187223 */ /* 0x000fe20000000018 */
[----:B------:R-:W-:Y:S01]  /*6bb0*/  F2FP.BF16.F32.PACK_AB R10, R13, R12 ;  /* 0x0000000c0d0a723e */ /* 0x000fe200000010ff */
[----:B------:R-:W-:Y:S01]  /*6bc0*/  FFMA R25, R49, R0, R25 ;  /* 0x0000000031197223 */ /* 0x000fe20000000019 */
[----:B------:R-:W-:Y:S01]  /*6bd0*/  F2FP.BF16.F32.PACK_AB R11, R19, R14 ;  /* 0x0000000e130b723e */ /* 0x000fe200000010ff */
[----:B------:R-:W-:Y:S01]  /*6be0*/  FFMA R26, R49, R3, R26 ;  /* 0x00000003311a7223 */ /* 0x000fe2000000001a */
[----:B------:R-:W-:Y:S02]  /*6bf0*/  LOP3.LUT R0, R81, 0xffff0000, RZ, 0xc0, !PT ;  /* 0xffff000051007812 */ /* 0x000fe400078ec0ff */
[C---:B------:R-:W-:Y:S01]  /*6c00*/  SHF.L.U32 R2, R82.reuse, 0x10, RZ ;  /* 0x0000001052027819 */ /* 0x040fe200000006ff */
[----:B------:R1:W-:Y:S01]  /*6c10*/  STS.128 [R103+0x10], R8 ;  /* 0x0000100867007388 */ /* 0x0003e20000000c00 */
[----:B------:R-:W-:Y:S01]  /*6c20*/  LOP3.LUT R3, R82, 0xffff0000, RZ, 0xc0, !PT ;  /* 0xffff000052037812 */ /* 0x000fe200078ec0ff */
[----:B------:R-:W-:Y:S01]  /*6c30*/  FFMA R31, R49, R0, R31 ;  /* 0x00000000311f7223 */ /* 0x000fe2000000001f */
[----:B------:R-:W-:Y:S01]  /*6c40*/  SHF.L.U32 R4, R83, 0x10, RZ ;  /* 0x0000001053047819 */ /* 0x000fe200000006ff */
[----:B------:R-:W-:Y:S01]  /*6c50*/  FFMA R28, R49, R2, R28 ;  /* 0x00000002311c7223 */ /* 0x000fe2000000001c */
[----:B------:R-:W-:Y:S01]  /*6c60*/  F2FP.BF16.F32.PACK_AB R16, R17, R16 ;  /* 0x000000101110723e */ /* 0x000fe200000010ff */
[----:B------:R-:W-:Y:S01]  /*6c70*/  FFMA R29, R49, R3, R29 ;  /* 0x00000003311d7223 */ /* 0x000fe2000000001d */
[----:B------:R-:W-:Y:S01]  /*6c80*/  LOP3.LUT R5, R83, 0xffff0000, RZ, 0xc0, !PT ;  /* 0xffff000053057812 */ /* 0x000fe200078ec0ff */
[----:B------:R-:W-:Y:S01]  /*6c90*/  FFMA R30, R49, R4, R30 ;  /* 0x00000004311e7223 */ /* 0x000fe2000000001e */
[----:B------:R-:W-:Y:S02]  /*6ca0*/  F2FP.BF16.F32.PACK_AB R17, R23, R18 ;  /* 0x000000121711723e */ /* 0x000fe400000010ff */
[----:B------:R-:W-:Y:S01]  /*6cb0*/  F2FP.BF16.F32.PACK_AB R18, R21, R20 ;  /* 0x000000141512723e */ /* 0x000fe200000010ff */
[----:B------:R-:W-:Y:S01]  /*6cc0*/  FFMA R35, R49, R5, R35 ;  /* 0x0000000531237223 */ /* 0x000fe20000000023 */
[----:B------:R-:W-:Y:S02]  /*6cd0*/  F2FP.BF16.F32.PACK_AB R19, R27, R22 ;  /* 0x000000161b13723e */ /* 0x000fe400000010ff */
[----:B------:R-:W-:Y:S02]  /*6ce0*/  F2FP.BF16.F32.PACK_AB R24, R25, R24 ;  /* 0x000000181918723e */ /* 0x000fe400000010ff */
[----:B------:R-:W-:Y:S01]  /*6cf0*/  F2FP.BF16.F32.PACK_AB R25, R31, R26 ;  /* 0x0000001a1f19723e */ /* 0x000fe200000010ff */
[----:B------:R1:W-:Y:S01]  /*6d00*/  STS.128 [R102+0x20], R16 ;  /* 0x0000201066007388 */ /* 0x0003e20000000c00 */
[----:B------:R-:W-:Y:S02]  /*6d10*/  F2FP.BF16.F32.PACK_AB R26, R29, R28 ;  /* 0x0000001c1d1a723e */ /* 0x000fe400000010ff */
[----:B------:R-:W-:Y:S05]  /*6d20*/  F2FP.BF16.F32.PACK_AB R27, R35, R30 ;  /* 0x0000001e231b723e */ /* 0x000fea00000010ff */
[----:B------:R1:W-:Y:S01]  /*6d30*/  STS.128 [R110+0x30], R24 ;  /* 0x000030186e007388 */ /* 0x0003e20000000c00 */
[----:B------:R-:W-:Y:S01]  /*6d40*/  @!PT LDS RZ, [RZ] ;  /* 0x00000000fffff984 */ /* 0x000fe20000000800 */
[----:B------:R-:W-:Y:S01]  /*6d50*/  @!PT LDS RZ, [RZ] ;  /* 0x00000000fffff984 */ /* 0x000fe20000000800 */
[----:B------:R-:W-:Y:S01]  /*6d60*/  @!PT LDS RZ, [RZ] ;  /* 0x00000000fffff984 */ /* 0x000fe20000000800 */
[----:B------:R-:W-:Y:S01]  /*6d70*/  @!PT LDS RZ, [RZ] ;  /* 0x00000000fffff984 */ /* 0x000fe20000000800 */
[----:B------:R2:W-:Y:S07]  /*6d80*/  MEMBAR.ALL.CTA ;  /* 0x0000000000007992 */ /* 0x0005ee0000008000 */
[----:B--2---:R-:W2:Y:S02]  /*6d90*/  FENCE.VIEW.ASYNC.S ;  /* 0x00000000000073c6 */ /* 0x004ea40000000000 */
[----:B--2---:R-:W-:Y:S06]  /*6da0*/  BAR.SYNC.DEFER_BLOCKING 0x1, 0x80 ;  /* 0x0042000000007b1d */ /* 0x004fec0000010000 */
[----:B------:R-:W-:Y:S05]  /*6db0*/  @P0 BRA `(.L_x_121) ;  /* 0x0000000000280947 */ /* 0x000fea0003800000 */
[----:B------:R-:W-:Y:S02]  /*6dc0*/  UIADD3 UR4, UPT, UPT, UR48, 0x200, URZ ;  /* 0x0000020030047890 */ /* 0x000fe4000fffe0ff */
[----:B------:R-:W-:Y:S01]  /*6dd0*/  UIADD3 UR6, UP0, UPT, UR52, 0x680, URZ ;  /* 0x0000068034067890 */ /* 0x000fe2000ff1e0ff */
[----:B------:R-:W-:Y:S03]  /*6de0*/  UMOV UR43, UR36 ;  /* 0x00000024002b7c82 */ /* 0x000fe60008000000 */
[----:B------:R-:W-:Y:S01]  /*6df0*/  MOV R97, UR4 ;  /* 0x0000000400617c02 */ /* 0x000fe20008000f00 */
[----:B------:R-:W-:Y:S03]  /*6e00*/  UIADD3.X UR7, UPT, UPT, URZ, UR53, URZ, UP0, !UPT ;  /* 0x00000035ff077290 */ /* 0x000fe600087fe4ff */
[----:B------:R-:W-:Y:S11]  /*6e10*/  R2UR UR40, R97 ;  /* 0x00000000612872ca */ /* 0x000ff600000e0000 */
[----:B------:R-:W-:Y:S02]  /*6e20*/  @!UPT UIADD3 URZ, UPT, UPT, URZ, URZ, URZ ;  /* 0x000000fffffff290 */ /* 0x000fe4000fffe0ff */
[----:B------:R2:W-:Y:S01]  /*6e30*/  UTMASTG.3D [UR40], [UR6] ;  /* 0x00000028060073b5 */ /* 0x0005e20008010000 */
[----:B------:R0:W-:Y:S01]  /*6e40*/  UTMACMDFLUSH ;  /* 0x00000000000079b7 */ /* 0x0001e20000000000 */
[----:B--2---:R-:W-:Y:S04]  /*6e50*/  DEPBAR.LE SB0, 0x1 ;  /* 0x000080400000791a */ /* 0x004fe80000000000 */
.L_x_121:
[----:B------:R-:W-:Y:S05]  /*6e60*/  BSYNC.RECONVERGENT B0 ;  /* 0x0000000000007941 */ /* 0x000fea0003800200 */
.L_x_120:
[----:B------:R-:W-:Y:S01]  /*6e70*/  BAR.SYNC.DEFER_BLOCKING 0x1, 0x80 ;  /* 0x0042000000007b1d */ /* 0x000fe20000010000 */
[----:B------:R-:W-:Y:S01]  /*6e80*/  ISETP.NE.AND P1, PT, R111, RZ, PT ;  /* 0x000000ff6f00720c */ /* 0x000fe20003f25270 */
[----:B------:R-:W-:Y:S01]  /*6e90*/  UISETP.NE.AND UP0, UPT, UR49, URZ, UPT ;  /* 0x000000ff3100728c */ /* 0x000fe2000bf05270 */
[----:B------:R-:W-:Y:S11]  /*6ea0*/  LEA R2, R60, UR48, 0x3 ;  /* 0x000000303c027c11 */ /* 0x000ff6000f8e18ff */
[----:B------:R-:W-:Y:S01]  /*6eb0*/  @P1 SHF.L.U32 R3, R101, 0x1f, RZ ;  /* 0x0000001f65031819 */ /* 0x000fe200000006ff */
[----:B------:R-:W-:Y:S06]  /*6ec0*/  BRA.U !UP0, `(.L_x_122) ;  /* 0x0000000108247547 */ /* 0x000fec000b800000 */
[----:B------:R-:W-:Y:S01]  /*6ed0*/  IMAD.U32 R4, RZ, RZ, UR51 ;  /* 0x00000033ff047e24 */ /* 0x000fe2000f8e00ff */
[----:B------:R-:W-:Y:S01]  /*6ee0*/  MOV R0, UR37 ;  /* 0x0000002500007c02 */ /* 0x000fe20008000f00 */
[----:B------:R-:W-:Y:S03]  /*6ef0*/  UIADD3 UR51, UPT, UPT, UR51, 0x1, URZ ;  /* 0x0000000133337890 */ /* 0x000fe6000fffe0ff */
[----:B------:R-:W-:Y:S01]  /*6f00*/  @P1 LEA R4, R4, UR48, 0x3 ;  /* 0x0000003004041c11 */ /* 0x000fe2000f8e18ff */
[----:B------:R-:W-:Y:S04]  /*6f10*/  UISETP.NE.AND UP0, UPT, UR51, 0x4, UPT ;  /* 0x000000043300788c */ /* 0x000fe8000bf05270 */
[----:B------:R-:W-:Y:S01]  /*6f20*/  @P1 VIADD R4, R4, 0xa0 ;  /* 0x000000a004041836 */ /* 0x000fe20000000000 */
[----:B------:R-:W-:Y:S04]  /*6f30*/  USEL UR51, UR51, URZ, UP0 ;  /* 0x000000ff33337287 */ /* 0x000fe80008000000 */
[----:B------:R-:W-:Y:S04]  /*6f40*/  @P1 PRMT R0, R0, 0x654, R4 ;  /* 0x0000065400001816 */ /* 0x000fe80000000004 */
[----:B------:R2:W-:Y:S04]  /*6f50*/  @P1 SYNCS.ARRIVE.TRANS64.RED.A1T0 RZ, [R0+URZ], RZ ;  /* 0x000000ff00ff19a7 */ /* 0x0005e800081004ff */
.L_x_122:
[----:B------:R-:W4:Y:S01]  /*6f60*/  @P1 SYNCS.PHASECHK.TRANS64.TRYWAIT P0, [R2+URZ+0x80], R3 ;  /* 0x00008003020015a7 */ /* 0x000f2200080011ff */
[----:B------:R-:W-:Y:S01]  /*6f70*/  BSSY B1, `(.L_x_123) ;  /* 0x0000016000017945 */ /* 0x000fe20003800000 */
[----:B----4-:R-:W-:Y:S03]  /*6f80*/  @P1 SEL R61, RZ, 0x1, !P0 ;  /* 0x00000001ff3d1807 */ /* 0x010fe60004000000 */
[----:B------:R-:W-:Y:S05]  /*6f90*/  @!P1 BRA `(.L_x_124) ;  /* 0x00000000004c9947 */ /* 0x000fea0003800000 */
[----:B------:R-:W-:Y:S01]  /*6fa0*/  ISETP.NE.AND P0, PT, R61, RZ, PT ;  /* 0x000000ff3d00720c */ /* 0x000fe20003f05270 */
[----:B------:R-:W-:Y:S01]  /*6fb0*/  BSSY B0, `(.L_x_125) ;  /* 0x000000b000007945 */ /* 0x000fe20003800000 */
[----:B------:R-:W-:Y:S11]  /*6fc0*/  ISETP.NE.AND P1, PT, R62, RZ, PT ;  /* 0x000000ff3e00720c */ /* 0x000ff60003f25270 */
[----:B------:R-:W-:Y:S02]  /*6fd0*/  @!UPT UIADD3 URZ, UPT, UPT, URZ, URZ, URZ ;  /* 0x000000fffffff290 */ /* 0x000fe4000fffe0ff */
[C---:B------:R-:W-:Y:S01]  /*6fe0*/  @P1 IMAD R6, R60.reuse, 0x2000, R104 ;  /* 0x000020003c061824 */ /* 0x040fe200078e0268 */
[C---:B------:R-:W-:Y:S01]  /*6ff0*/  @P1 LEA R4, R60.reuse, R102, 0xd ;  /* 0x000000663c041211 */ /* 0x040fe200078e68ff */
[C---:B------:R-:W-:Y:S02]  /*7000*/  @P1 IMAD R5, R60.reuse, 0x2000, R103 ;  /* 0x000020003c051824 */ /* 0x040fe400078e0267 */
[----:B------:R-:W-:Y:S01]  /*7010*/  @P1 IMAD R3, R60, 0x2000, R110 ;  /* 0x000020003c031824 */ /* 0x000fe200078e026e */
[----:B------:R-:W-:Y:S06]  /*7020*/  @P0 BRA `(.L_x_126) ;  /* 0x00000000000c0947 */ /* 0x000fec0003800000 */
[----:B--2---:R-:W-:Y:S04]  /*7030*/  SHF.L.U32 R0, R101, 0x1f, RZ ;  /* 0x0000001f65007819 */ /* 0x004fe800000006ff */
[----:B------:R-:W2:Y:S02]  /*7040*/  SYNCS.PHASECHK.TRANS64.TRYWAIT P0, [R2+URZ+0x80], R0 ;  /* 0x00008000020075a7 */ /* 0x000ea400080011ff */
[----:B--2---:R-:W-:Y:S05]  /*7050*/  @!P0 BRA `(.L_x_127) ;  /* 0x0000003400108947 */ /* 0x004fea0003800000 */
.L_x_126:
[----:B------:R-:W-:Y:S05]  /*7060*/  BSYNC B0 ;  /* 0x0000000000007941 */ /* 0x000fea0003800000 */
.L_x_125:
[----:B------:R-:W-:Y:S02]  /*7070*/  ISETP.NE.AND P0, PT, R62, RZ, PT ;  /* 0x000000ff3e00720c */ /* 0x000fe40003f05270 */
[----:B------:R-:W-:Y:S11]  /*7080*/  IADD3 R60, PT, PT, R60, 0x1, RZ ;  /* 0x000000013c3c7810 */ /* 0x000ff60007ffe0ff */
[----:B------:R4:W1:Y:S04]  /*7090*/  @P0 LDS.128 R56, [R6] ;  /* 0x0000000006380984 */ /* 0x0008680000000c00 */
[----:B------:R4:W1:Y:S04]  /*70a0*/  @P0 LDS.128 R64, [R5+0x10] ;  /* 0x0000100005400984 */ /* 0x0008680000000c00 */
[----:B------:R4:W1:Y:S04]  /*70b0*/  @P0 LDS.128 R72, [R4+0x20] ;  /* 0x0000200004480984 */ /* 0x0008680000000c00 */
[----:B------:R4:W1:Y:S02]  /*70c0*/  @P0 LDS.128 R80, [R3+0x30] ;  /* 0x0000300003500984 */ /* 0x0008640000000c00 */
.L_x_124:
[----:B------:R-:W-:Y:S05]  /*70d0*/  BSYNC B1 ;  /* 0x0000000000017941 */ /* 0x000fea0003800000 */
.L_x_123:
[----:B--2---:R-:W-:Y:S05]  /*70e0*/  VIADD R0, R48, 0x20 ;  /* 0x0000002030007836 */ /* 0x004fea0000000000 */
[----:B------:R-:W-:Y:S04]  /*70f0*/  SHF.R.U32.HI R0, RZ, 0x15, R0 ;  /* 0x00000015ff007819 */ /* 0x000fe80000011600 */
[----:B------:R-:W-:Y:S11]  /*7100*/  LOP3.LUT P0, RZ, R0, 0x3, R96, 0x48, !PT ;  /* 0x0000000300ff7812 */ /* 0x000ff60007804860 */
[----:B------:R-:W-:Y:S02]  /*7110*/  @!UPT UIADD3 URZ, UPT, UPT, URZ, URZ, URZ ;  /* 0x000000fffffff290 */ /* 0x000fe4000fffe0ff */
[----:B------:R-:W-:Y:S05]  /*7120*/  @!P0 BRA `(.L_x_128) ;  /* 0x0000000000408947 */ /* 0x000fea0003800000 */
[----:B------:R-:W2:Y:S01]  /*7130*/  LDCU.64 UR8, c[0x4][0x70] ;  /* 0x01000e00ff0877ac */ /* 0x000ea20008000a00 */
[----:B----4-:R-:W-:Y:S01]  /*7140*/  MOV R3, 0x0 ;  /* 0x0000000000037802 */ /* 0x010fe20000000f00 */
[----:B------:R-:W-:Y:S02]  /*7150*/  HFMA2 R12, -RZ, RZ, 0, 5.9604644775390625e-08 ;  /* 0x00000001ff0c7431 */ /* 0x000fe400000001ff */
[----:B-1----:R-:W-:Y:S02]  /*7160*/  IMAD.MOV.U32 R8, RZ, RZ, 0x192 ;  /* 0x00000192ff087424 */ /* 0x002fe400078e00ff */
[----:B------:R-:W-:Y:S01]  /*7170*/  IMAD.MOV.U32 R13, RZ, RZ, RZ ;  /* 0x000000ffff0d7224 */ /* 0x000fe200078e00ff */
[----:B------:R-:W1:Y:S01]  /*7180*/  LDCU.64 UR6, c[0x4][0x78] ;  /* 0x01000f00ff0677ac */ /* 0x000e620008000a00 */
[----:B------:R-:W4:Y:S01]  /*7190*/  LDC.64 R2, c[0x4][R3] ;  /* 0x0100000003027b82 */ /* 0x000f220000000a00 */
[----:B------:R-:W5:Y:S01]  /*71a0*/  LDCU.64 UR4, c[0x4][0x10] ;  /* 0x01000200ff0477ac */ /* 0x000f620008000a00 */
[----:B--2---:R-:W-:Y:S01]  /*71b0*/  MOV R5, UR9 ;  /* 0x0000000900057c02 */ /* 0x004fe20008000f00 */
[----:B------:R-:W-:Y:S01]  /*71c0*/  IMAD.U32 R4, RZ, RZ, UR8 ;  /* 0x00000008ff047e24 */ /* 0x000fe2000f8e00ff */
[----:B-1----:R-:W-:Y:S01]  /*71d0*/  MOV R7, UR7 ;  /* 0x0000000700077c02 */ /* 0x002fe20008000f00 */
[----:B------:R-:W-:Y:S01]  /*71e0*/  IMAD.U32 R6, RZ, RZ, UR6 ;  /* 0x00000006ff067e24 */ /* 0x000fe2000f8e00ff */
[----:B-----5:R-:W-:Y:S01]  /*71f0*/  MOV R11, UR5 ;  /* 0x00000005000b7c02 */ /* 0x020fe20008000f00 */
[----:B------:R-:W-:Y:S02]  /*7200*/  IMAD.U32 R10, RZ, RZ, UR4 ;  /* 0x00000004ff0a7e24 */ /* 0x000fe4000f8e00ff */
[----:B------:R-:W-:Y:S07]  /*7210*/  LEPC R20, `(.L_x_128) ;  /* 0x000000001014794e */ /* 0x000fee0000000000 */
[----:B---34-:R-:W-:Y:S05]  /*7220*/  CALL.ABS.NOINC R2 ;  /* 0x0000000002007343 */ /* 0x018fea0003c00000 */
.L_x_128:
[----:B------:R-:W-:Y:S01]  /*7230*/  ISETP.NE.AND P6, PT, R111, RZ, PT ;  /* 0x000000ff6f00720c */ /* 0x000fe20003fc5270 */
[----:B------:R-:W-:Y:S05]  /*7240*/  WARPSYNC.ALL ;  /* 0x0000000000007948 */ /* 0x000fea0003800000 */
[----:B------:R-:W-:Y:S01]  /*7250*/  R2UR UR4, R48 ;  /* 0x00000000300472ca */ /* 0x000fe200000e0000 */
[----:B------:R-:W-:Y:S01]  /*7260*/  BSSY.RECONVERGENT B0, `(.L_x_129) ;  /* 0x000008f000007945 */ /* 0x000fe20003800200 */
[----:B------:R-:W-:Y:S02]  /*7270*/  MOV R50, UR51 ;  /* 0x0000003300327c02 */ /* 0x000fe40008000f00 */
[----:B-1--4-:R-:W-:Y:S02]  /*7280*/  SHF.L.U32 R3, R56, 0x10, RZ ;  /* 0x0000001038037819 */ /* 0x012fe400000006ff */
[----:B------:R-:W-:Y:S02]  /*7290*/  MOV R63, UR37 ;  /* 0x00000025003f7c02 */ /* 0x000fe40008000f00 */
[----:B------:R-:W-:Y:S02]  /*72a0*/  @P6 LEA R50, R50, UR48, 0x3 ;  /* 0x0000003032326c11 */ /* 0x000fe4000f8e18ff */
[----:B------:R-:W-:Y:S02]  /*72b0*/  LOP3.LUT R51, R57, 0xffff0000, RZ, 0xc0, !PT ;  /* 0xffff000039337812 */ /* 0x000fe400078ec0ff */
[----:B------:R-:W-:Y:S01]  /*72c0*/  @P6 IADD3 R50, PT, PT, R50, 0xa0, RZ ;  /* 0x000000a032326810 */ /* 0x000fe20007ffe0ff */
[----:B------:R-:W1:Y:S01]  /*72d0*/  LDTM.x32 R4, tmem[UR4+0x20] ;  /* 0x00002004000479ee */ /* 0x000e6200082c0000 */
[----:B------:R-:W-:Y:S02]  /*72e0*/  ISETP.NE.AND P0, PT, R106, RZ, PT ;  /* 0x000000ff6a00720c */ /* 0x000fe40003f05270 */
[----:B------:R-:W-:Y:S02]  /*72f0*/  @P6 PRMT R63, R63, 0x654, R50 ;  /* 0x000006543f3f6816 */ /* 0x000fe40000000032 */
[----:B------:R-:W-:Y:S01]  /*7300*/  SHF.L.U32 R50, R57, 0x10, RZ ;  /* 0x0000001039327819 */ /* 0x000fe200000006ff */
[C---:B-1----:R-:W-:Y:S01]  /*7310*/  FMUL R0, R47.reuse, R4 ;  /* 0x000000042f007220 */ /* 0x042fe20000400000 */
[----:B------:R-:W-:Y:S01]  /*7320*/  LOP3.LUT R4, R56, 0xffff0000, RZ, 0xc0, !PT ;  /* 0xffff000038047812 */ /* 0x000fe200078ec0ff */
[C---:B------:R-:W-:Y:S01]  /*7330*/  FMUL R2, R47.reuse, R5 ;  /* 0x000000052f027220 */ /* 0x040fe20000400000 */
[----:B------:R-:W-:Y:S01]  /*7340*/  FMUL R7, R47, R7 ;  /* 0x000000072f077220 */ /* 0x000fe20000400000 */
[----:B------:R-:W-:Y:S01]  /*7350*/  FFMA R0, R49, R3, R0 ;  /* 0x0000000331007223 */ /* 0x000fe20000000000 */
[----:B------:R-:W-:Y:S01]  /*7360*/  FMUL R3, R47, R6 ;  /* 0x000000062f037220 */ /* 0x000fe20000400000 */
[----:B------:R-:W-:Y:S01]  /*7370*/  FFMA R2, R49, R4, R2 ;  /* 0x0000000431027223 */ /* 0x000fe20000000002 */
[C---:B------:R-:W-:Y:S01]  /*7380*/  FMUL R4, R47.reuse, R8 ;  /* 0x000000082f047220 */ /* 0x040fe20000400000 */
[C---:B------:R-:W-:Y:S01]  /*7390*/  FMUL R8, R47.reuse, R12 ;  /* 0x0000000c2f087220 */ /* 0x040fe20000400000 */
[C---:B------:R-:W-:Y:S01]  /*73a0*/  FMUL R12, R47.reuse, R16 ;  /* 0x000000102f0c7220 */ /* 0x040fe20000400000 */
[C---:B------:R-:W-:Y:S01]  /*73b0*/  FMUL R16, R47.reuse, R20 ;  /* 0x000000142f107220 */ /* 0x040fe20000400000 */
[----:B------:R-:W-:Y:S01]  /*73c0*/  F2FP.BF16.F32.PACK_AB R52, R2, R0 ;  /* 0x000000000234723e */ /* 0x000fe200000010ff */
[C---:B------:R-:W-:Y:S01]  /*73d0*/  FMUL R20, R47.reuse, R24 ;  /* 0x000000182f147220 */ /* 0x040fe20000400000 */
[C---:B------:R-:W-:Y:S01]  /*73e0*/  LOP3.LUT R0, R58.reuse, 0xffff0000, RZ, 0xc0, !PT ;  /* 0xffff00003a007812 */ /* 0x040fe200078ec0ff */
[----:B------:R-:W-:Y:S01]  /*73f0*/  FMUL R24, R47, R28 ;  /* 0x0000001c2f187220 */ /* 0x000fe20000400000 */
[----:B------:R-:W-:Y:S01]  /*7400*/  SHF.L.U32 R2, R59, 0x10, RZ ;  /* 0x000000103b027819 */ /* 0x000fe200000006ff */
[C---:B------:R-:W-:Y:S01]  /*7410*/  FMUL R28, R47.reuse, R32 ;  /* 0x000000202f1c7220 */ /* 0x040fe20000400000 */
[----:B------:R-:W-:Y:S01]  /*7420*/  SHF.L.U32 R32, R58, 0x10, RZ ;  /* 0x000000103a207819 */ /* 0x000fe200000006ff */
[----:B------:R-:W-:Y:S01]  /*7430*/  FMUL R5, R47, R9 ;  /* 0x000000092f057220 */ /* 0x000fe20000400000 */
[C---:B------:R-:W-:Y:S01]  /*7440*/  FFMA R3, R49.reuse, R50, R3 ;  /* 0x0000003231037223 */ /* 0x040fe20000000003 */
[----:B------:R-:W-:Y:S01]  /*7450*/  FFMA R7, R49, R51, R7 ;  /* 0x0000003331077223 */ /* 0x000fe20000000007 */
[----:B------:R-:W-:Y:S01]  /*7460*/  FMUL R6, R47, R10 ;  /* 0x0000000a2f067220 */ /* 0x000fe20000400000 */
[----:B------:R-:W-:Y:S01]  /*7470*/  FFMA R4, R49, R32, R4 ;  /* 0x0000002031047223 */ /* 0x000fe20000000004 */
[----:B------:R-:W-:Y:S01]  /*7480*/  LOP3.LUT R32, R59, 0xffff0000, RZ, 0xc0, !PT ;  /* 0xffff00003b207812 */ /* 0x000fe200078ec0ff */
[----:B------:R-:W-:Y:S01]  /*7490*/  FFMA R5, R49, R0, R5 ;  /* 0x0000000031057223 */ /* 0x000fe20000000005 */
[C---:B------:R-:W-:Y:S01]  /*74a0*/  SHF.L.U32 R0, R64.reuse, 0x10, RZ ;  /* 0x0000001040007819 */ /* 0x040fe200000006ff */
[----:B------:R-:W-:Y:S01]  /*74b0*/  FMUL R11, R47, R11 ;  /* 0x0000000b2f0b7220 */ /* 0x000fe20000400000 */
[----:B------:R-:W-:Y:S01]  /*74c0*/  F2FP.BF16.F32.PACK_AB R53, R7, R3 ;  /* 0x000000030735723e */ /* 0x000fe200000010ff */
[C---:B------:R-:W-:Y:S01]  /*74d0*/  FFMA R6, R49.reuse, R2, R6 ;  /* 0x0000000231067223 */ /* 0x040fe20000000006 */
[----:B------:R-:W-:Y:S01]  /*74e0*/  LOP3.LUT R2, R64, 0xffff0000, RZ, 0xc0, !PT ;  /* 0xffff000040027812 */ /* 0x000fe200078ec0ff */
[----:B------:R-:W-:Y:S01]  /*74f0*/  FFMA R11, R49, R32, R11 ;  /* 0x00000020310b7223 */ /* 0x000fe2000000000b */
[----:B------:R-:W-:Y:S01]  /*7500*/  SHF.L.U32 R3, R65, 0x10, RZ ;  /* 0x0000001041037819 */ /* 0x000fe200000006ff */
[----:B------:R-:W-:Y:S01]  /*7510*/  FFMA R8, R49, R0, R8 ;  /* 0x0000000031087223 */ /* 0x000fe20000000008 */
[----:B------:R-:W-:Y:S01]  /*7520*/  LOP3.LUT R0, R65, 0xffff0000, RZ, 0xc0, !PT ;  /* 0xffff000041007812 */ /* 0x000fe200078ec0ff */
[----:B------:R-:W-:Y:S01]  /*7530*/  FMUL R9, R47, R13 ;  /* 0x0000000d2f097220 */ /* 0x000fe20000400000 */
[----:B------:R-:W-:Y:S01]  /*7540*/  F2FP.BF16.F32.PACK_AB R54, R5, R4 ;  /* 0x000000040536723e */ /* 0x000fe200000010ff */
[----:B------:R-:W-:Y:S01]  /*7550*/  FMUL R10, R47, R14 ;  /* 0x0000000e2f0a7220 */ /* 0x000fe20000400000 */
[----:B------:R-:W-:Y:S01]  /*7560*/  F2FP.BF16.F32.PACK_AB R55, R11, R6 ;  /* 0x000000060b37723e */ /* 0x000fe200000010ff */
[----:B------:R-:W-:Y:S01]  /*7570*/  FMUL R15, R47, R15 ;  /* 0x0000000f2f0f7220 */ /* 0x000fe20000400000 */
[----:B------:R-:W-:Y:S01]  /*7580*/  SHF.L.U32 R4, R81, 0x10, RZ ;  /* 0x0000001051047819 */ /* 0x000fe200000006ff */
[C---:B------:R-:W-:Y:S01]  /*7590*/  FFMA R9, R49.reuse, R2, R9 ;  /* 0x0000000231097223 */ /* 0x040fe20000000009 */
[C---:B------:R-:W-:Y:S01]  /*75a0*/  SHF.L.U32 R2, R66.reuse, 0x10, RZ ;  /* 0x0000001042027819 */ /* 0x040fe200000006ff */
[C---:B------:R-:W-:Y:S01]  /*75b0*/  FFMA R10, R49.reuse, R3, R10 ;  /* 0x00000003310a7223 */ /* 0x040fe2000000000a */
[----:B------:R-:W-:Y:S01]  /*75c0*/  LOP3.LUT R3, R66, 0xffff0000, RZ, 0xc0, !PT ;  /* 0xffff000042037812 */ /* 0x000fe200078ec0ff */
[----:B------:R-:W-:Y:S01]  /*75d0*/  FFMA R15, R49, R0, R15 ;  /* 0x00000000310f7223 */ /* 0x000fe2000000000f */
[----:B------:R-:W-:Y:S01]  /*75e0*/  SHF.L.U32 R0, R67, 0x10, RZ ;  /* 0x0000001043007819 */ /* 0x000fe200000006ff */
[----:B------:R-:W-:Y:S01]  /*75f0*/  FMUL R13, R47, R17 ;  /* 0x000000112f0d7220 */ /* 0x000fe20000400000 */
[----:B------:R-:W-:Y:S01]  /*7600*/  F2FP.BF16.F32.PACK_AB R8, R9, R8 ;  /* 0x000000080908723e */ /* 0x000fe200000010ff */
[----:B------:R-:W-:Y:S01]  /*7610*/  FMUL R14, R47, R18 ;  /* 0x000000122f0e7220 */ /* 0x000fe20000400000 */
[----:B------:R-:W-:Y:S01]  /*7620*/  F2FP.BF16.F32.PACK_AB R9, R15, R10 ;  /* 0x0000000a0f09723e */ /* 0x000fe200000010ff */
[----:B------:R-:W-:Y:S01]  /*7630*/  FFMA R12, R49, R2, R12 ;  /* 0x00000002310c7223 */ /* 0x000fe2000000000c */
[----:B------:R-:W-:Y:S01]  /*7640*/  LOP3.LUT R2, R67, 0xffff0000, RZ, 0xc0, !PT ;  /* 0xffff000043027812 */ /* 0x000fe200078ec0ff */
[----:B------:R-:W-:Y:S01]  /*7650*/  FFMA R13, R49, R3, R13 ;  /* 0x00000003310d7223 */ /* 0x000fe2000000000d */
[----:B------:R-:W-:Y:S01]  /*7660*/  SHF.L.U32 R3, R73, 0x10, RZ ;  /* 0x0000001049037819 */ /* 0x000fe200000006ff */
[----:B------:R-:W-:Y:S01]  /*7670*/  FFMA R14, R49, R0, R14 ;  /* 0x00000000310e7223 */ /* 0x000fe2000000000e */
[C---:B------:R-:W-:Y:S01]  /*7680*/  SHF.L.U32 R0, R72.reuse, 0x10, RZ ;  /* 0x0000001048007819 */ /* 0x040fe200000006ff */
[----:B------:R-:W-:Y:S01]  /*7690*/  FMUL R19, R47, R19 ;  /* 0x000000132f137220 */ /* 0x000fe20000400000 */
[----:B------:R-:W-:Y:S01]  /*76a0*/  F2FP.BF16.F32.PACK_AB R10, R13, R12 ;  /* 0x0000000c0d0a723e */ /* 0x000fe200000010ff */
[----:B------:R-:W-:Y:S01]  /*76b0*/  FMUL R17, R47, R21 ;  /* 0x000000152f117220 */ /* 0x000fe20000400000 */
[----:B------:R-:W-:Y:S01]  /*76c0*/  LOP3.LUT R5, R83, 0xffff0000, RZ, 0xc0, !PT ;  /* 0xffff000053057812 */ /* 0x000fe200078ec0ff */
[C---:B------:R-:W-:Y:S01]  /*76d0*/  FFMA R19, R49.reuse, R2, R19 ;  /* 0x0000000231137223 */ /* 0x040fe20000000013 */
[----:B------:R-:W-:Y:S01]  /*76e0*/  LOP3.LUT R2, R72, 0xffff0000, RZ, 0xc0, !PT ;  /* 0xffff000048027812 */ /* 0x000fe200078ec0ff */
[----:B------:R1:W-:Y:S01]  /*76f0*/  STS.128 [R104+0x2000], R52 ;  /* 0x0020003468007388 */ /* 0x0003e20000000c00 */
[----:B------:R-:W-:Y:S01]  /*7700*/  FFMA R16, R49, R0, R16 ;  /* 0x0000000031107223 */ /* 0x000fe20000000010 */
[----:B------:R-:W-:Y:S01]  /*7710*/  LOP3.LUT R0, R73, 0xffff0000, RZ, 0xc0, !PT ;  /* 0xffff000049007812 */ /* 0x000fe200078ec0ff */
[----:B------:R-:W-:Y:S01]  /*7720*/  FMUL R18, R47, R22 ;  /* 0x000000162f127220 */ /* 0x000fe20000400000 */
[----:B------:R-:W-:Y:S01]  /*7730*/  F2FP.BF16.F32.PACK_AB R11, R19, R14 ;  /* 0x0000000e130b723e */ /* 0x000fe200000010ff */
[----:B------:R-:W-:Y:S01]  /*7740*/  FMUL R23, R47, R23 ;  /* 0x000000172f177220 */ /* 0x000fe20000400000 */
[C---:B------:R-:W-:Y:S01]  /*7750*/  FFMA R17, R49.reuse, R2, R17 ;  /* 0x0000000231117223 */ /* 0x040fe20000000011 */
[C---:B------:R-:W-:Y:S01]  /*7760*/  SHF.L.U32 R2, R74.reuse, 0x10, RZ ;  /* 0x000000104a027819 */ /* 0x040fe200000006ff */
[----:B------:R-:W-:Y:S01]  /*7770*/  FFMA R18, R49, R3, R18 ;  /* 0x0000000331127223 */ /* 0x000fe20000000012 */
[----:B------:R-:W-:Y:S01]  /*7780*/  SHF.L.U32 R3, R75, 0x10, RZ ;  /* 0x000000104b037819 */ /* 0x000fe200000006ff */
[----:B------:R1:W-:Y:S01]  /*7790*/  STS.128 [R103+0x2010], R8 ;  /* 0x0020100867007388 */ /* 0x0003e20000000c00 */
[----:B------:R-:W-:Y:S01]  /*77a0*/  F2FP.BF16.F32.PACK_AB R16, R17, R16 ;  /* 0x000000101110723e */ /* 0x000fe200000010ff */
[----:B------:R-:W-:Y:S01]  /*77b0*/  FFMA R23, R49, R0, R23 ;  /* 0x0000000031177223 */ /* 0x000fe20000000017 */
[----:B------:R-:W-:Y:S01]  /*77c0*/  LOP3.LUT R0, R74, 0xffff0000, RZ, 0xc0, !PT ;  /* 0xffff00004a007812 */ /* 0x000fe200078ec0ff */
[C---:B------:R-:W-:Y:S01]  /*77d0*/  FMUL R21, R47.reuse, R25 ;  /* 0x000000192f157220 */ /* 0x040fe20000400000 */
[----:B------:R-:W-:Y:S01]  /*77e0*/  FMUL R22, R47, R26 ;  /* 0x0000001a2f167220 */ /* 0x000fe20000400000 */
[C---:B------:R-:W-:Y:S01]  /*77f0*/  FFMA R20, R49.reuse, R2, R20 ;  /* 0x0000000231147223 */ /* 0x040fe20000000014 */
[C---:B------:R-:W-:Y:S01]  /*7800*/  SHF.L.U32 R2, R80.reuse, 0x10, RZ ;  /* 0x0000001050027819 */ /* 0x040fe200000006ff */
[----:B------:R-:W-:Y:S01]  /*7810*/  FFMA R21, R49, R0, R21 ;  /* 0x0000000031157223 */ /* 0x000fe20000000015 */
[----:B------:R-:W-:Y:S01]  /*7820*/  LOP3.LUT R0, R75, 0xffff0000, RZ, 0xc0, !PT ;  /* 0xffff00004b007812 */ /* 0x000fe200078ec0ff */
[----:B------:R-:W-:Y:S01]  /*7830*/  FFMA R22, R49, R3, R22 ;  /* 0x0000000331167223 */ /* 0x000fe20000000016 */
[C---:B------:R-:W-:Y:S01]  /*7840*/  FMUL R27, R47.reuse, R27 ;  /* 0x0000001b2f1b7220 */ /* 0x040fe20000400000 */
[----:B------:R-:W-:Y:S01]  /*7850*/  LOP3.LUT R3, R80, 0xffff0000, RZ, 0xc0, !PT ;  /* 0xffff000050037812 */ /* 0x000fe200078ec0ff */
[C---:B------:R-:W-:Y:S01]  /*7860*/  FMUL R25, R47.reuse, R29 ;  /* 0x0000001d2f197220 */ /* 0x040fe20000400000 */
[----:B------:R-:W-:Y:S01]  /*7870*/  FMUL R26, R47, R30 ;  /* 0x0000001e2f1a7220 */ /* 0x000fe20000400000 */
[C---:B------:R-:W-:Y:S01]  /*7880*/  FFMA R27, R49.reuse, R0, R27 ;  /* 0x00000000311b7223 */ /* 0x040fe2000000001b */
[----:B------:R-:W-:Y:S01]  /*7890*/  FFMA R24, R49, R2, R24 ;  /* 0x0000000231187223 */ /* 0x000fe20000000018 */
[----:B------:R-:W-:Y:S01]  /*78a0*/  LOP3.LUT R0, R81, 0xffff0000, RZ, 0xc0, !PT ;  /* 0xffff000051007812 */ /* 0x000fe200078ec0ff */
[----:B------:R-:W-:Y:S01]  /*78b0*/  FFMA R25, R49, R3, R25 ;  /* 0x0000000331197223 */ /* 0x000fe20000000019 */
[----:B------:R-:W-:Y:S01]  /*78c0*/  FMUL R31, R47, R31 ;  /* 0x0000001f2f1f7220 */ /* 0x000fe20000400000 */
[C---:B------:R-:W-:Y:S01]  /*78d0*/  SHF.L.U32 R2, R82.reuse, 0x10, RZ ;  /* 0x0000001052027819 */ /* 0x040fe200000006ff */
[----:B------:R-:W-:Y:S01]  /*78e0*/  FFMA R26, R49, R4, R26 ;  /* 0x00000004311a7223 */ /* 0x000fe2000000001a */
[----:B------:R-:W-:Y:S01]  /*78f0*/  LOP3.LUT R3, R82, 0xffff0000, RZ, 0xc0, !PT ;  /* 0xffff000052037812 */ /* 0x000fe200078ec0ff */
[----:B------:R-:W-:Y:S01]  /*7900*/  FMUL R29, R47, R33 ;  /* 0x000000212f1d7220 */ /* 0x000fe20000400000 */
[----:B------:R-:W-:Y:S01]  /*7910*/  SHF.L.U32 R4, R83, 0x10, RZ ;  /* 0x0000001053047819 */ /* 0x000fe200000006ff */
[----:B------:R-:W-:Y:S01]  /*7920*/  FMUL R30, R47, R34 ;  /* 0x000000222f1e7220 */ /* 0x000fe20000400000 */
[----:B------:R-:W-:Y:S01]  /*7930*/  F2FP.BF16.F32.PACK_AB R17, R23, R18 ;  /* 0x000000121711723e */ /* 0x000fe200000010ff */
[----:B------:R-:W-:Y:S01]  /*7940*/  FFMA R31, R49, R0, R31 ;  /* 0x00000000311f7223 */ /* 0x000fe2000000001f */
[----:B------:R-:W-:Y:S01]  /*7950*/  FMUL R35, R47, R35 ;  /* 0x000000232f237220 */ /* 0x000fe20000400000 */
[----:B------:R-:W-:Y:S01]  /*7960*/  F2FP.BF16.F32.PACK_AB R18, R21, R20 ;  /* 0x000000141512723e */ /* 0x000fe200000010ff */
[----:B------:R-:W-:Y:S01]  /*7970*/  FFMA R28, R49, R2, R28 ;  /* 0x00000002311c7223 */ /* 0x000fe2000000001c */
[----:B------:R-:W-:Y:S01]  /*7980*/  F2FP.BF16.F32.PACK_AB R19, R27, R22 ;  /* 0x000000161b13723e */ /* 0x000fe200000010ff */
[C---:B------:R-:W-:Y:S01]  /*7990*/  FFMA R29, R49.reuse, R3, R29 ;  /* 0x00000003311d7223 */ /* 0x040fe2000000001d */
[C---:B------:R-:W-:Y:S01]  /*79a0*/  FFMA R30, R49.reuse, R4, R30 ;  /* 0x00000004311e7223 */ /* 0x040fe2000000001e */
[----:B------:R-:W-:Y:S01]  /*79b0*/  FFMA R35, R49, R5, R35 ;  /* 0x0000000531237223 */ /* 0x000fe20000000023 */
[----:B------:R-:W-:Y:S01]  /*79c0*/  F2FP.BF16.F32.PACK_AB R24, R25, R24 ;  /* 0x000000181918723e */ /* 0x000fe200000010ff */
[----:B------:R1:W-:Y:S01]  /*79d0*/  STS.128 [R102+0x2020], R16 ;  /* 0x0020201066007388 */ /* 0x0003e20000000c00 */
[----:B------:R-:W-:Y:S02]  /*79e0*/  F2FP.BF16.F32.PACK_AB R25, R31, R26 ;  /* 0x0000001a1f19723e */ /* 0x000fe400000010ff */
[----:B------:R-:W-:Y:S02]  /*79f0*/  F2FP.BF16.F32.PACK_AB R26, R29, R28 ;  /* 0x0000001c1d1a723e */ /* 0x000fe400000010ff */
[----:B------:R-:W-:Y:S02]  /*7a00*/  F2FP.BF16.F32.PACK_AB R27, R35, R30 ;  /* 0x0000001e231b723e */ /* 0x000fe400000010ff */
[----:B------:R-:W-:Y:S02]  /*7a10*/  LEA R0, R60, UR48, 0x3 ;  /* 0x000000303c007c11 */ /* 0x000fe4000f8e18ff */
[----:B------:R-:W-:Y:S01]  /*7a20*/  @P6 SHF.L.U32 R2, R101, 0x1f, RZ ;  /* 0x0000001f65026819 */ /* 0x000fe200000006ff */
        /* <DEDUP_REMOVED lines=9> */
[----:B------:R-:W-:Y:S02]  /*7ac0*/  UIADD3 UR8, UP0, UPT, UR52, 0x680, URZ ;  /* 0x0000068034087890 */ /* 0x000fe4000ff1e0ff */
[----:B------:R-:W-:Y:S02]  /*7ad0*/  UIADD3 UR5, UPT, UPT, UR41, 0x20, URZ ;  /* 0x0000002029057890 */ /* 0x000fe4000fffe0ff */
[----:B------:R-:W-:Y:S02]  /*7ae0*/  UIADD3 UR4, UPT, UPT, UR48, 0x2200, URZ ;  /* 0x0000220030047890 */ /* 0x000fe4000fffe0ff */
[----:B------:R-:W-:Y:S01]  /*7af0*/  UIADD3.X UR9, UPT, UPT, URZ, UR53, URZ, UP0, !UPT ;  /* 0x00000035ff097290 */ /* 0x000fe200087fe4ff */
[----:B------:R-:W-:Y:S01]  /*7b00*/  UMOV UR6, UR42 ;  /* 0x0000002a00067c82 */ /* 0x000fe20008000000 */
[----:B------:R-:W-:Y:S07]  /*7b10*/  UMOV UR7, UR36 ;  /* 0x0000002400077c82 */ /* 0x000fee0008000000 */
[----:B------:R2:W-:Y:S01]  /*7b20*/  UTMASTG.3D [UR4], [UR8] ;  /* 0x00000004080073b5 */ /* 0x0005e20008010000 */
[----:B------:R0:W-:Y:S01]  /*7b30*/  UTMACMDFLUSH ;  /* 0x00000000000079b7 */ /* 0x0001e20000000000 */
[----:B--2---:R-:W-:Y:S04]  /*7b40*/  DEPBAR.LE SB0, 0x1 ;  /* 0x000080400000791a */ /* 0x004fe80000000000 */
.L_x_130:
[----:B------:R-:W-:Y:S05]  /*7b50*/  BSYNC.RECONVERGENT B0 ;  /* 0x0000000000007941 */ /* 0x000fea0003800200 */
.L_x_129:
[----:B------:R-:W-:Y:S01]  /*7b60*/  BAR.SYNC.DEFER_BLOCKING 0x1, 0x80 ;  /* 0x0042000000007b1d */ /* 0x000fe20000010000 */
[----:B------:R-:W-:Y:S04]  /*7b70*/  UIADD3 UR40, UPT, UPT, UR51, 0x1, URZ ;  /* 0x0000000133287890 */ /* 0x000fe8000fffe0ff */
[----:B------:R-:W-:Y:S04]  /*7b80*/  UISETP.NE.AND UP0, UPT, UR40, 0x4, UPT ;  /* 0x000000042800788c */ /* 0x000fe8000bf05270 */
[----:B------:R-:W-:Y:S01]  /*7b90*/  USEL UR40, UR40, URZ, UP0 ;  /* 0x000000ff28287287 */ /* 0x000fe20008000000 */
[----:B------:R2:W-:Y:S01]  /*7ba0*/  @P6 SYNCS.ARRIVE.TRANS64.RED.A1T0 RZ, [R63+URZ], RZ ;  /* 0x000000ff3fff69a7 */ /* 0x0005e200081004ff */
[----:B------:R-:W-:Y:S01]  /*7bb0*/  BSSY B1, `(.L_x_131) ;  /* 0x0000017000017945 */ /* 0x000fe20003800000 */
[----:B------:R-:W4:Y:S02]  /*7bc0*/  @P6 SYNCS.PHASECHK.TRANS64.TRYWAIT P0, [R0+URZ+0x80], R2 ;  /* 0x00008002000065a7 */ /* 0x000f2400080011ff */
[----:B----4-:R-:W-:Y:S01]  /*7bd0*/  @P6 SEL R61, RZ, 0x1, !P0 ;  /* 0x00000001ff3d6807 */ /* 0x010fe20004000000 */
[----:B--2---:R-:W-:Y:S06]  /*7be0*/  @!P6 BRA `(.L_x_132) ;  /* 0x00000000004ce947 */ /* 0x004fec0003800000 */
        /* <DEDUP_REMOVED lines=9> */
[----:B------:R-:W-:Y:S04]  /*7c80*/  SHF.L.U32 R6, R101, 0x1f, RZ ;  /* 0x0000001f65067819 */ /* 0x000fe800000006ff */
[----:B------:R-:W2:Y:S02]  /*7c90*/  SYNCS.PHASECHK.TRANS64.TRYWAIT P0, [R0+URZ+0x80], R6 ;  /* 0x00008006000075a7 */ /* 0x000ea400080011ff */
[----:B--2---:R-:W-:Y:S05]  /*7ca0*/  @!P0 BRA `(.L_x_135) ;  /* 0x0000002800108947 */ /* 0x004fea0003800000 */
.L_x_134:
[----:B------:R-:W-:Y:S05]  /*7cb0*/  BSYNC B0 ;  /* 0x0000000000007941 */ /* 0x000fea0003800000 */
.L_x_133:
[----:B------:R-:W-:Y:S02]  /*7cc0*/  ISETP.NE.AND P0, PT, R62, RZ, PT ;  /* 0x000000ff3e00720c */ /* 0x000fe40003f05270 */
[----:B------:R-:W-:Y:S11]  /*7cd0*/  IADD3 R60, PT, PT, R60, 0x1, RZ ;  /* 0x000000013c3c7810 */ /* 0x000ff60007ffe0ff */
[----:B------:R4:W1:Y:S04]  /*7ce0*/  @P0 LDS.128 R56, [R5] ;  /* 0x0000000005380984 */ /* 0x0008680000000c00 */
[----:B------:R4:W1:Y:S04]  /*7cf0*/  @P0 LDS.128 R64, [R4+0x10] ;  /* 0x0000100004400984 */ /* 0x0008680000000c00 */
[----:B------:R4:W1:Y:S04]  /*7d00*/  @P0 LDS.128 R72, [R3+0x20] ;  /* 0x0000200003480984 */ /* 0x0008680000000c00 */
[----:B------:R4:W1:Y:S02]  /*7d10*/  @P0 LDS.128 R80, [R2+0x30] ;  /* 0x0000300002500984 */ /* 0x0008640000000c00 */
.L_x_132:
[----:B------:R-:W-:Y:S05]  /*7d20*/  BSYNC B1 ;  /* 0x0000000000017941 */ /* 0x000fea0003800000 */
.L_x_131:
        /* <DEDUP_REMOVED lines=21> */
.L_x_136:
        /* <DEDUP_REMOVED lines=146> */
.L_x_138:
[----:B------:R-:W-:Y:S05]  /*87a0*/  BSYNC.RECONVERGENT B0 ;  /* 0x0000000000007941 */ /* 0x000fea0003800200 */
.L_x_137:
        /* <DEDUP_REMOVED lines=21> */
.L_x_142:
[----:B------:R-:W-:Y:S05]  /*8900*/  BSYNC B0 ;  /* 0x0000000000007941 */ /* 0x000fea0003800000 */
.L_x_141:
[----:B------:R-:W-:Y:S11]  /*8910*/  ISETP.NE.AND P0, PT, R62, RZ, PT ;  /* 0x000000ff3e00720c */ /* 0x000ff60003f05270 */
[----:B------:R-:W-:Y:S02]  /*8920*/  @!UPT UIADD3 URZ, UPT, UPT, URZ, URZ, URZ ;  /* 0x000000fffffff290 */ /* 0x000fe4000fffe0ff */
[----:B------:R4:W1:Y:S04]  /*8930*/  @P0 LDS.128 R56, [R4] ;  /* 0x0000000004380984 */ /* 0x0008680000000c00 */
[----:B------:R4:W1:Y:S04]  /*8940*/  @P0 LDS.128 R64, [R3+0x10] ;  /* 0x0000100003400984 */ /* 0x0008680000000c00 */
[----:B------:R4:W1:Y:S04]  /*8950*/  @P0 LDS.128 R72, [R2+0x20] ;  /* 0x0000200002480984 */ /* 0x0008680000000c00 */
[----:B------:R4:W1:Y:S02]  /*8960*/  @P0 LDS.128 R80, [R60+0x30] ;  /* 0x000030003c500984 */ /* 0x0008640000000c00 */
.L_x_140:
[----:B------:R-:W-:Y:S05]  /*8970*/  BSYNC B1 ;  /* 0x0000000000017941 */ /* 0x000fea0003800000 */
.L_x_139:
        /* <DEDUP_REMOVED lines=21> */
.L_x_144:
[----:B------:R-:W-:Y:S01]  /*8ad0*/  ISETP.NE.AND P0, PT, R106, RZ, PT ;  /* 0x000000ff6a00720c */ /* 0x000fe20003f05270 */
[----:B------:R-:W-:Y:S05]  /*8ae0*/  WARPSYNC.ALL ;  /* 0x0000000000007948 */ /* 0x000fea0003800000 */
[----:B------:R-:W-:Y:S01]  /*8af0*/  R2UR UR4, R48 ;  /* 0x00000000300472ca */ /* 0x000fe200000e0000 */
[----:B------:R-:W-:Y:S01]  /*8b00*/  BSSY.RECONVERGENT B0, `(.L_x_145) ;  /* 0x000008b000007945 */ /* 0x000fe20003800200 */
[C---:B-1----:R-:W-:Y:S02]  /*8b10*/  SHF.L.U32 R48, R56.reuse, 0x10, RZ ;  /* 0x0000001038307819 */ /* 0x042fe400000006ff */
[----:B------:R-:W-:Y:S02]  /*8b20*/  LOP3.LUT R50, R56, 0xffff0000, RZ, 0xc0, !PT ;  /* 0xffff000038327812 */ /* 0x000fe400078ec0ff */
[C---:B------:R-:W-:Y:S02]  /*8b30*/  SHF.L.U32 R51, R57.reuse, 0x10, RZ ;  /* 0x0000001039337819 */ /* 0x040fe400000006ff */
[----:B------:R-:W-:Y:S02]  /*8b40*/  LOP3.LUT R52, R57, 0xffff0000, RZ, 0xc0, !PT ;  /* 0xffff000039347812 */ /* 0x000fe400078ec0ff */
[C---:B------:R-:W-:Y:S02]  /*8b50*/  SHF.L.U32 R53, R58.reuse, 0x10, RZ ;  /* 0x000000103a357819 */ /* 0x040fe400000006ff */
[----:B------:R-:W-:Y:S01]  /*8b60*/  LOP3.LUT R54, R58, 0xffff0000, RZ, 0xc0, !PT ;  /* 0xffff00003a367812 */ /* 0x000fe200078ec0ff */
[----:B----4-:R-:W1:Y:S01]  /*8b70*/  LDTM.x32 R4, tmem[UR4+0x60] ;  /* 0x00006004000479ee */ /* 0x010e6200082c0000 */
[C---:B------:R-:W-:Y:S01]  /*8b80*/  SHF.L.U32 R55, R59.reuse, 0x10, RZ ;  /* 0x000000103b377819 */ /* 0x040fe200000006ff */
[----:B------:R-:W-:Y:S01]  /*8b90*/  NOP ;  /* 0x0000000000007918 */ /* 0x000fe20000000000 */
[----:B------:R-:W-:Y:S02]  /*8ba0*/  LOP3.LUT R56, R59, 0xffff0000, RZ, 0xc0, !PT ;  /* 0xffff00003b387812 */ /* 0x000fe400078ec0ff */
[C---:B------:R-:W-:Y:S02]  /*8bb0*/  SHF.L.U32 R57, R64.reuse, 0x10, RZ ;  /* 0x0000001040397819 */ /* 0x040fe400000006ff */
[----:B------:R-:W-:Y:S02]  /*8bc0*/  LOP3.LUT R58, R64, 0xffff0000, RZ, 0xc0, !PT ;  /* 0xffff0000403a7812 */ /* 0x000fe400078ec0ff */
[C---:B------:R-:W-:Y:S02]  /*8bd0*/  SHF.L.U32 R59, R65.reuse, 0x10, RZ ;  /* 0x00000010413b7819 */ /* 0x040fe400000006ff */
[----:B------:R-:W-:Y:S02]  /*8be0*/  LOP3.LUT R60, R65, 0xffff0000, RZ, 0xc0, !PT ;  /* 0xffff0000413c7812 */ /* 0x000fe400078ec0ff */
[C---:B------:R-:W-:Y:S02]  /*8bf0*/  SHF.L.U32 R61, R66.reuse, 0x10, RZ ;  /* 0x00000010423d7819 */ /* 0x040fe400000006ff */
[----:B------:R-:W-:Y:S02]  /*8c00*/  LOP3.LUT R62, R66, 0xffff0000, RZ, 0xc0, !PT ;  /* 0xffff0000423e7812 */ /* 0x000fe400078ec0ff */
[C---:B------:R-:W-:Y:S02]  /*8c10*/  SHF.L.U32 R63, R67.reuse, 0x10, RZ ;  /* 0x00000010433f7819 */ /* 0x040fe400000006ff */
[----:B------:R-:W-:Y:S02]  /*8c20*/  IADD3 R112, PT, PT, R112, 0x110, RZ ;  /* 0x0000011070707810 */ /* 0x000fe40007ffe0ff */
[----:B------:R-:W-:Y:S02]  /*8c30*/  LOP3.LUT R64, R67, 0xffff0000, RZ, 0xc0, !PT ;  /* 0xffff000043407812 */ /* 0x000fe400078ec0ff */
[C---:B------:R-:W-:Y:S01]  /*8c40*/  SHF.L.U32 R65, R72.reuse, 0x10, RZ ;  /* 0x0000001048417819 */ /* 0x040fe200000006ff */
[C---:B-1----:R-:W-:Y:S01]  /*8c50*/  FMUL R4, R47.reuse, R4 ;  /* 0x000000042f047220 */ /* 0x042fe20000400000 */
[----:B------:R-:W-:Y:S01]  /*8c60*/  LOP3.LUT R66, R72, 0xffff0000, RZ, 0xc0, !PT ;  /* 0xffff000048427812 */ /* 0x000fe200078ec0ff */
[----:B------:R-:W-:Y:S01]  /*8c70*/  FMUL R5, R47, R5 ;  /* 0x000000052f057220 */ /* 0x000fe20000400000 */
[----:B------:R-:W-:Y:S01]  /*8c80*/  LOP3.LUT R112, R112, 0xfefffff8, RZ, 0xc0, !PT ;  /* 0xfefffff870707812 */ /* 0x000fe200078ec0ff */
[----:B------:R-:W-:Y:S01]  /*8c90*/  FFMA R4, R49, R48, R4 ;  /* 0x0000003031047223 */ /* 0x000fe20000000004 */
[----:B------:R-:W-:Y:S01]  /*8ca0*/  FMUL R6, R47, R6 ;  /* 0x000000062f067220 */ /* 0x000fe20000400000 */
[----:B------:R-:W-:Y:S01]  /*8cb0*/  FFMA R5, R49, R50, R5 ;  /* 0x0000003231057223 */ /* 0x000fe20000000005 */
[----:B------:R-:W-:Y:S01]  /*8cc0*/  SHF.L.U32 R67, R73, 0x10, RZ ;  /* 0x0000001049437819 */ /* 0x000fe200000006ff */
[----:B------:R1:W-:Y:S01]  /*8cd0*/  SYNCS.ARRIVE.TRANS64.RED.A1T0 RZ, [R112+URZ], RZ ;  /* 0x000000ff70ff79a7 */ /* 0x0003e200081004ff */
[----:B------:R-:W-:Y:S01]  /*8ce0*/  FFMA R6, R49, R51, R6 ;  /* 0x0000003331067223 */ /* 0x000fe20000000006 */
[----:B------:R-:W-:Y:S01]  /*8cf0*/  FMUL R7, R47, R7 ;  /* 0x000000072f077220 */ /* 0x000fe20000400000 */
[----:B------:R-:W-:Y:S01]  /*8d00*/  F2FP.BF16.F32.PACK_AB R4, R5, R4 ;  /* 0x000000040504723e */ /* 0x000fe200000010ff */
[C---:B------:R-:W-:Y:S01]  /*8d10*/  FMUL R8, R47.reuse, R8 ;  /* 0x000000082f087220 */ /* 0x040fe20000400000 */
[----:B------:R-:W-:Y:S01]  /*8d20*/  FMUL R9, R47, R9 ;  /* 0x000000092f097220 */ /* 0x000fe20000400000 */
[----:B------:R-:W-:Y:S01]  /*8d30*/  LOP3.LUT R68, R73, 0xffff0000, RZ, 0xc0, !PT ;  /* 0xffff000049447812 */ /* 0x000fe200078ec0ff */
[C---:B------:R-:W-:Y:S01]  /*8d40*/  FFMA R7, R49.reuse, R52, R7 ;  /* 0x0000003431077223 */ /* 0x040fe20000000007 */
[C---:B------:R-:W-:Y:S01]  /*8d50*/  FFMA R8, R49.reuse, R53, R8 ;  /* 0x0000003531087223 */ /* 0x040fe20000000008 */
[C---:B------:R-:W-:Y:S01]  /*8d60*/  SHF.L.U32 R69, R74.reuse, 0x10, RZ ;  /* 0x000000104a457819 */ /* 0x040fe200000006ff */
[----:B------:R-:W-:Y:S01]  /*8d70*/  FFMA R9, R49, R54, R9 ;  /* 0x0000003631097223 */ /* 0x000fe20000000009 */
[----:B------:R-:W-:Y:S01]  /*8d80*/  FMUL R10, R47, R10 ;  /* 0x0000000a2f0a7220 */ /* 0x000fe20000400000 */
[----:B------:R-:W-:Y:S01]  /*8d90*/  F2FP.BF16.F32.PACK_AB R5, R7, R6 ;  /* 0x000000060705723e */ /* 0x000fe200000010ff */
[C---:B------:R-:W-:Y:S01]  /*8da0*/  FMUL R11, R47.reuse, R11 ;  /* 0x0000000b2f0b7220 */ /* 0x040fe20000400000 */
[----:B------:R-:W-:Y:S01]  /*8db0*/  FMUL R0, R47, R12 ;  /* 0x0000000c2f007220 */ /* 0x000fe20000400000 */
[----:B------:R-:W-:Y:S01]  /*8dc0*/  F2FP.BF16.F32.PACK_AB R6, R9, R8 ;  /* 0x000000080906723e */ /* 0x000fe200000010ff */
[C---:B------:R-:W-:Y:S01]  /*8dd0*/  FFMA R10, R49.reuse, R55, R10 ;  /* 0x00000037310a7223 */ /* 0x040fe2000000000a */
[C---:B------:R-:W-:Y:S01]  /*8de0*/  FFMA R11, R49.reuse, R56, R11 ;  /* 0x00000038310b7223 */ /* 0x040fe2000000000b */
[----:B------:R-:W-:Y:S01]  /*8df0*/  LOP3.LUT R70, R74, 0xffff0000, RZ, 0xc0, !PT ;  /* 0xffff00004a467812 */ /* 0x000fe200078ec0ff */
[----:B------:R-:W-:Y:S01]  /*8e00*/  FFMA R0, R49, R57, R0 ;  /* 0x0000003931007223 */ /* 0x000fe20000000000 */
[----:B------:R-:W-:Y:S01]  /*8e10*/  FMUL R2, R47, R13 ;  /* 0x0000000d2f027220 */ /* 0x000fe20000400000 */
[----:B------:R-:W-:Y:S01]  /*8e20*/  SHF.L.U32 R71, R75, 0x10, RZ ;  /* 0x000000104b477819 */ /* 0x000fe200000006ff */
[----:B------:R-:W-:Y:S01]  /*8e30*/  FMUL R3, R47, R14 ;  /* 0x0000000e2f037220 */ /* 0x000fe20000400000 */
[----:B------:R-:W-:Y:S01]  /*8e40*/  F2FP.BF16.F32.PACK_AB R7, R11, R10 ;  /* 0x0000000a0b07723e */ /* 0x000fe200000010ff */
[----:B------:R-:W-:Y:S01]  /*8e50*/  FFMA R2, R49, R58, R2 ;  /* 0x0000003a31027223 */ /* 0x000fe20000000002 */
[C---:B------:R-:W-:Y:S01]  /*8e60*/  FMUL R15, R47.reuse, R15 ;  /* 0x0000000f2f0f7220 */ /* 0x040fe20000400000 */
[C---:B------:R-:W-:Y:S01]  /*8e70*/  FMUL R12, R47.reuse, R16 ;  /* 0x000000102f0c7220 */ /* 0x040fe20000400000 */
[----:B------:R-:W-:Y:S01]  /*8e80*/  FMUL R13, R47, R17 ;  /* 0x000000112f0d7220 */ /* 0x000fe20000400000 */
[----:B------:R1:W-:Y:S01]  /*8e90*/  STS.128 [R104+0x6000], R4 ;  /* 0x0060000468007388 */ /* 0x0003e20000000c00 */
[----:B------:R-:W-:Y:S01]  /*8ea0*/  LOP3.LUT R72, R75, 0xffff0000, RZ, 0xc0, !PT ;  /* 0xffff00004b487812 */ /* 0x000fe200078ec0ff */
[C---:B------:R-:W-:Y:S01]  /*8eb0*/  FFMA R3, R49.reuse, R59, R3 ;  /* 0x0000003b31037223 */ /* 0x040fe20000000003 */
[----:B------:R-:W-:Y:S01]  /*8ec0*/  SHF.L.U32 R73, R80, 0x10, RZ ;  /* 0x0000001050497819 */ /* 0x000fe200000006ff */
[C---:B------:R-:W-:Y:S01]  /*8ed0*/  FFMA R15, R49.reuse, R60, R15 ;  /* 0x0000003c310f7223 */ /* 0x040fe2000000000f */
[----:B------:R-:W-:Y:S01]  /*8ee0*/  F2FP.BF16.F32.PACK_AB R8, R2, R0 ;  /* 0x000000000208723e */ /* 0x000fe200000010ff */
[C---:B------:R-:W-:Y:S01]  /*8ef0*/  FFMA R12, R49.reuse, R61, R12 ;  /* 0x0000003d310c7223 */ /* 0x040fe2000000000c */
[----:B------:R-:W-:Y:S01]  /*8f00*/  FFMA R13, R49, R62, R13 ;  /* 0x0000003e310d7223 */ /* 0x000fe2000000000d */
[C---:B------:R-:W-:Y:S01]  /*8f10*/  FMUL R14, R47.reuse, R18 ;  /* 0x000000122f0e7220 */ /* 0x040fe20000400000 */
[C---:B------:R-:W-:Y:S01]  /*8f20*/  FMUL R19, R47.reuse, R19 ;  /* 0x000000132f137220 */ /* 0x040fe20000400000 */
[C---:B------:R-:W-:Y:S01]  /*8f30*/  FMUL R16, R47.reuse, R20 ;  /* 0x000000142f107220 */ /* 0x040fe20000400000 */
[----:B------:R-:W-:Y:S01]  /*8f40*/  FMUL R17, R47, R21 ;  /* 0x000000152f117220 */ /* 0x000fe20000400000 */
[----:B------:R-:W-:Y:S01]  /*8f50*/  FFMA R14, R49, R63, R14 ;  /* 0x0000003f310e7223 */ /* 0x000fe2000000000e */
        /* <DEDUP_REMOVED lines=11> */
[----:B------:R-:W-:Y:S01]  /*9010*/  F2FP.BF16.F32.PACK_AB R9, R15, R3 ;  /* 0x000000030f09723e */ /* 0x000fe200000010ff */
[----:B------:R-:W-:Y:S01]  /*9020*/  FFMA R20, R49, R69, R20 ;  /* 0x0000004531147223 */ /* 0x000fe20000000014 */
[----:B------:R-:W-:Y:S01]  /*9030*/  F2FP.BF16.F32.PACK_AB R10, R13, R12 ;  /* 0x0000000c0d0a723e */ /* 0x000fe200000010ff */
[----:B------:R-:W-:Y:S01]  /*9040*/  FMUL R24, R47, R28 ;  /* 0x0000001c2f187220 */ /* 0x000fe20000400000 */
[----:B------:R-:W-:Y:S01]  /*9050*/  F2FP.BF16.F32.PACK_AB R11, R19, R14 ;  /* 0x0000000e130b723e */ /* 0x000fe200000010ff */
[----:B------:R-:W-:Y:S01]  /*9060*/  FFMA R21, R49, R70, R21 ;  /* 0x0000004631157223 */ /* 0x000fe20000000015 */
[----:B------:R-:W-:Y:S01]  /*9070*/  LOP3.LUT R74, R80, 0xffff0000, RZ, 0xc0, !PT ;  /* 0xffff0000504a7812 */ /* 0x000fe200078ec0ff */
[----:B------:R-:W-:Y:S01]  /*9080*/  FMUL R25, R47, R29 ;  /* 0x0000001d2f197220 */ /* 0x000fe20000400000 */
[----:B------:R-:W-:Y:S01]  /*9090*/  SHF.L.U32 R75, R81, 0x10, RZ ;  /* 0x00000010514b7819 */ /* 0x000fe200000006ff */
[----:B------:R1:W-:Y:S01]  /*90a0*/  STS.128 [R103+0x6010], R8 ;  /* 0x0060100867007388 */ /* 0x0003e20000000c00 */
[----:B------:R-:W-:Y:S01]  /*90b0*/  FFMA R22, R49, R71, R22 ;  /* 0x0000004731167223 */ /* 0x000fe20000000016 */
[----:B------:R-:W-:Y:S01]  /*90c0*/  LOP3.LUT R76, R81, 0xffff0000, RZ, 0xc0, !PT ;  /* 0xffff0000514c7812 */ /* 0x000fe200078ec0ff */
[----:B------:R-:W-:Y:S01]  /*90d0*/  FMUL R26, R47, R30 ;  /* 0x0000001e2f1a7220 */ /* 0x000fe20000400000 */
[----:B------:R-:W-:Y:S01]  /*90e0*/  FFMA R27, R49, R72, R27 ;  /* 0x00000048311b7223 */ /* 0x000fe2000000001b */
[C---:B------:R-:W-:Y:S01]  /*90f0*/  SHF.L.U32 R77, R82.reuse, 0x10, RZ ;  /* 0x00000010524d7819 */ /* 0x040fe200000006ff */
[----:B------:R-:W-:Y:S01]  /*9100*/  FMUL R31, R47, R31 ;  /* 0x0000001f2f1f7220 */ /* 0x000fe20000400000 */
[----:B------:R-:W-:Y:S01]  /*9110*/  FFMA R24, R49, R73, R24 ;  /* 0x0000004931187223 */ /* 0x000fe20000000018 */
[----:B------:R-:W-:Y:S01]  /*9120*/  LOP3.LUT R78, R82, 0xffff0000, RZ, 0xc0, !PT ;  /* 0xffff0000524e7812 */ /* 0x000fe200078ec0ff */
[----:B------:R-:W-:Y:S01]  /*9130*/  FMUL R28, R47, R32 ;  /* 0x000000202f1c7220 */ /* 0x000fe20000400000 */
[----:B------:R-:W-:Y:S01]  /*9140*/  FFMA R25, R49, R74, R25 ;  /* 0x0000004a31197223 */ /* 0x000fe20000000019 */
[----:B------:R-:W-:Y:S01]  /*9150*/  SHF.L.U32 R79, R83, 0x10, RZ ;  /* 0x00000010534f7819 */ /* 0x000fe200000006ff */
[----:B------:R-:W-:Y:S01]  /*9160*/  FMUL R29, R47, R33 ;  /* 0x000000212f1d7220 */ /* 0x000fe20000400000 */
[----:B------:R-:W-:Y:S01]  /*9170*/  F2FP.BF16.F32.PACK_AB R16, R17, R16 ;  /* 0x000000101110723e */ /* 0x000fe200000010ff */
[----:B------:R-:W-:Y:S01]  /*9180*/  FFMA R26, R49, R75, R26 ;  /* 0x0000004b311a7223 */ /* 0x000fe2000000001a */
[----:B------:R-:W-:Y:S01]  /*9190*/  LOP3.LUT R80, R83, 0xffff0000, RZ, 0xc0, !PT ;  /* 0xffff000053507812 */ /* 0x000fe200078ec0ff */
        /* <DEDUP_REMOVED lines=33> */
.L_x_146:
[----:B------:R-:W-:Y:S05]  /*93b0*/  BSYNC.RECONVERGENT B0 ;  /* 0x0000000000007941 */ /* 0x000fea0003800200 */
.L_x_145:
[----:B------:R-:W-:Y:S01]  /*93c0*/  BAR.SYNC.DEFER_BLOCKING 0x1, 0x80 ;  /* 0x0042000000007b1d */ /* 0x000fe20000010000 */
[----:B------:R-:W-:Y:S01]  /*93d0*/  UISETP.NE.AND UP0, UPT, UR49, -0x4, UPT ;  /* 0xfffffffc3100788c */ /* 0x000fe2000bf05270 */
[----:B------:R-:W-:Y:S08]  /*93e0*/  IADD3 R45, PT, PT, R45, 0x1, RZ ;  /* 0x000000012d2d7810 */ /* 0x000ff00007ffe0ff */
[----:B------:R-:W-:Y:S05]  /*93f0*/  BRA.U !UP0, `(.L_x_147) ;  /* 0x0000000108287547 */ /* 0x000fea000b800000 */
[----:B------:R-:W-:Y:S01]  /*9400*/  ISETP.NE.AND P0, PT, R111, RZ, PT ;  /* 0x000000ff6f00720c */ /* 0x000fe20003f05270 */
[----:B------:R-:W-:Y:S01]  /*9410*/  IMAD.U32 R2, RZ, RZ, UR51 ;  /* 0x00000033ff027e24 */ /* 0x000fe2000f8e00ff */
[----:B------:R-:W-:Y:S01]  /*9420*/  UIADD3 UR51, UPT, UPT, UR51, 0x1, URZ ;  /* 0x0000000133337890 */ /* 0x000fe2000fffe0ff */
[----:B------:R-:W-:Y:S03]  /*9430*/  IMAD.U32 R0, RZ, RZ, UR37 ;  /* 0x00000025ff007e24 */ /* 0x000fe6000f8e00ff */
[----:B------:R-:W-:Y:S04]  /*9440*/  UISETP.NE.AND UP0, UPT, UR51, 0x4, UPT ;  /* 0x000000043300788c */ /* 0x000fe8000bf05270 */
[----:B------:R-:W-:Y:S03]  /*9450*/  USEL UR51, UR51, URZ, UP0 ;  /* 0x000000ff33337287 */ /* 0x000fe60008000000 */
[----:B------:R-:W-:Y:S05]  /*9460*/  @P0 LEA R2, R2, UR48, 0x3 ;  /* 0x0000003002020c11 */ /* 0x000fea000f8e18ff */
[----:B------:R-:W-:Y:S05]  /*9470*/  @P0 VIADD R2, R2, 0xa0 ;  /* 0x000000a002020836 */ /* 0x000fea0000000000 */
[----:B------:R-:W-:Y:S04]  /*9480*/  @P0 PRMT R0, R0, 0x654, R2 ;  /* 0x0000065400000816 */ /* 0x000fe80000000002 */
[----:B------:R2:W-:Y:S03]  /*9490*/  @P0 SYNCS.ARRIVE.TRANS64.RED.A1T0 RZ, [R0+URZ], RZ ;  /* 0x000000ff00ff09a7 */ /* 0x0005e600081004ff */
.L_x_147:
[----:B------:R-:W-:Y:S01]  /*94a0*/  ISETP.NE.AND P2, PT, R107, RZ, PT ;  /* 0x000000ff6b00720c */ /* 0x000fe20003f45270 */
[----:B------:R-:W-:Y:S01]  /*94b0*/  UIADD3 UR49, UPT, UPT, UR49, 0x4, URZ ;  /* 0x0000000431317890 */ /* 0x000fe2000fffe0ff */
[----:B------:R-:W-:Y:S01]  /*94c0*/  ISETP.NE.AND P0, PT, R109, 0x2, PT ;  /* 0x000000026d00780c */ /* 0x000fe20003f05270 */
[----:B------:R-:W-:Y:S01]  /*94d0*/  IMAD.IADD R15, R43, 0x1, R90 ;  /* 0x000000012b0f7824 */ /* 0x000fe200078e025a */
[----:B------:R-:W-:Y:S01]  /*94e0*/  ISETP.NE.AND P1, PT, R45, 0x4, PT ;  /* 0x000000042d00780c */ /* 0x000fe20003f25270 */
[----:B------:R-:W-:Y:S01]  /*94f0*/  IMAD.IADD R14, R44, 0x1, R91 ;  /* 0x000000012c0e7824 */ /* 0x000fe200078e025b */
[----:B------:R-:W-:Y:S02]  /*9500*/  SEL R2, RZ, 0x1, P0 ;  /* 0x00000001ff027807 */ /* 0x000fe40000000000 */
[----:B--2---:R-:W-:Y:S02]  /*9510*/  SEL R0, RZ, 0x1, P1 ;  /* 0x00000001ff007807 */ /* 0x004fe40000800000 */
[----:B------:R-:W-:Y:S02]  /*9520*/  LOP3.LUT R99, R99, R2, RZ, 0x3c, !PT ;  /* 0x0000000263637212 */ /* 0x000fe400078e3cff */
[----:B------:R-:W-:Y:S02]  /*9530*/  LOP3.LUT R100, R100, R0, RZ, 0x3c, !PT ;  /* 0x0000000064647212 */ /* 0x000fe400078e3cff */
[----:B------:R-:W-:Y:S02]  /*9540*/  @P2 R2UR UR36, R98 ;  /* 0x00000000622422ca */ /* 0x000fe400000e0000 */
[----:B------:R-:W-:Y:S02]  /*9550*/  SEL R109, R109, RZ, P0 ;  /* 0x000000ff6d6d7207 */ /* 0x000fe40000000000 */
[----:B------:R-:W-:Y:S01]  /*9560*/  SEL R45, R45, RZ, P1 ;  /* 0x000000ff2d2d7207 */ /* 0x000fe20000800000 */
[----:B------:R-:W-:Y:S10]  /*9570*/  @P2 BRA `(.L_x_148) ;  /* 0xffffffc000542947 */ /* 0x000ff4000383ffff */
[----:B------:R-:W-:-:S09]  /*9580*/  UISETP.NE.AND UP0, UPT, UR50, URZ, UPT ;  /* 0x000000ff3200728c */ /* 0x000fd2000bf05270 */
[----:B------:R-:W-:Y:S05]  /*9590*/  BRA.U !UP0, `(.L_x_149) ;  /* 0x0000000108487547 */ /* 0x000fea000b800000 */
[----:B------:R-:W2:Y:S02]  /*95a0*/  LDCU.64 UR4, c[0x0][0x890] ;  /* 0x00011200ff0477ac */ /* 0x000ea40008000a00 */
[----:B--2---:R-:W-:-:S04]  /*95b0*/  UISETP.NE.U32.AND UP0, UPT, UR4, URZ, UPT ;  /* 0x000000ff0400728c */ /* 0x004fc8000bf05070 */
[----:B------:R-:W-:-:S09]  /*95c0*/  UISETP.NE.AND.EX UP0, UPT, UR5, URZ, UPT, UP0 ;  /* 0x000000ff0500728c */ /* 0x000fd2000bf05300 */
[----:B------:R-:W-:Y:S05]  /*95d0*/  BRA.U UP0, `(.L_x_150) ;  /* 0x00000001000c7547 */ /* 0x000fea000b800000 */
[----:B------:R-:W-:-:S13]  /*95e0*/  FSETP.NEU.AND P0, PT, R49, RZ, PT ;  /* 0x000000ff3100720b */ /* 0x000fda0003f0d000 */
[----:B------:R-:W-:Y:S05]  /*95f0*/  @!P0 EXIT ;  /* 0x000000000000894d */ /* 0x000fea0003800000 */
[----:B------:R-:W-:Y:S05]  /*9600*/  BRA `(.L_x_149) ;  /* 0x00000000002c7947 */ /* 0x000fea0003800000 */
.L_x_150:
[----:B------:R-:W-:Y:S01]  /*9610*/  ISETP.NE.AND P0, PT, R108, RZ, PT ;  /* 0x000000ff6c00720c */ /* 0x000fe20003f05270 */
[----:B------:R-:W-:-:S12]  /*9620*/  BSSY.RECONVERGENT B0, `(.L_x_149) ;  /* 0x0000009000007945 */ /* 0x000fd80003800200 */
[----:B------:R-:W-:Y:S05]  /*9630*/  @P0 BRA `(.L_x_151) ;  /* 0x0000000000140947 */ /* 0x000fea0003800000 */
[----:B------:R-:W2:Y:S02]  /*9640*/  LDCU.64 UR4, c[0x0][0x888] ;  /* 0x00011100ff0477ac */ /* 0x000ea40008000a00 */
[----:B--2---:R-:W-:-:S04]  /*9650*/  ISETP.NE.U32.AND P0, PT, RZ, UR4, PT ;  /* 0x00000004ff007c0c */ /* 0x004fc8000bf05070 */
[----:B------:R-:W-:-:S13]  /*9660*/  ISETP.NE.AND.EX P0, PT, RZ, UR5, PT, P0 ;  /* 0x00000005ff007c0c */ /* 0x000fda000bf05300 */
[----:B------:R-:W-:Y:S05]  /*9670*/  @!P0 EXIT ;  /* 0x000000000000894d */ /* 0x000fea0003800000 */
[----:B------:R-:W-:Y:S05]  /*9680*/  BRA `(.L_x_152) ;  /* 0x0000000000087947 */ /* 0x000fea0003800000 */
.L_x_151:
[----:B------:R-:W-:-:S13]  /*9690*/  FSETP.NEU.AND P0, PT, R49, RZ, PT ;  /* 0x000000ff3100720b */ /* 0x000fda0003f0d000 */
[----:B------:R-:W-:Y:S05]  /*96a0*/  @!P0 EXIT ;  /* 0x000000000000894d */ /* 0x000fea0003800000 */
.L_x_152:
[----:B------:R-:W-:Y:S05]  /*96b0*/  BSYNC.RECONVERGENT B0 ;  /* 0x0000000000007941 */ /* 0x000fea0003800200 */
.L_x_149:
[----:B------:R-:W-:Y:S01]  /*96c0*/  ULEA UR4, UR51, UR48, 0x3 ;  /* 0x0000003033047291 */ /* 0x000fe2000f8e18ff */
[----:B------:R-:W-:-:S04]  /*96d0*/  DEPBAR.LE SB0, 0x0 ;  /* 0x000080000000791a */ /* 0x000fc80000000000 */
[----:B------:R-:W-:-:S04]  /*96e0*/  UIADD3 UR4, UPT, UPT, UR4, 0xa0, URZ ;  /* 0x000000a004047890 */ /* 0x000fc8000fffe0ff */
[----:B------:R-:W-:-:S09]  /*96f0*/  UPRMT UR4, UR37, 0x654, UR4 ;  /* 0x0000065425047896 */ /* 0x000fd20008000004 */
[----:B------:R-:W-:Y:S01]  /*9700*/  SYNCS.ARRIVE.TRANS64.RED.A1T0 RZ, [UR4], RZ ;  /* 0x000000ffffff79a7 */ /* 0x000fe20008100404 */
[----:B------:R-:W-:Y:S05]  /*9710*/  EXIT ;  /* 0x000000000000794d */ /* 0x000fea0003800000 */
.L_x_24:
[----:B--2---:R2:W4:Y:S02]  /*9720*/  SYNCS.PHASECHK.TRANS64.TRYWAIT P0, [R2+URZ+0x140], R3 ;  /* 0x00014003020075a7 */ /* 0x00452400080011ff */
[----:B----4-:R-:W-:Y:S05]  /*9730*/  @!P0 NANOSLEEP.SYNCS 0x989680 ;  /* 0x009896800000895d */ /* 0x010fea0003900000 */
[----:B------:R-:W4:Y:S02]  /*9740*/  @!P0 SYNCS.PHASECHK.TRANS64 P0, [R2+URZ+0x140], R3 ;  /* 0x00014003020085a7 */ /* 0x000f2400080010ff */
[----:B----4-:R-:W-:Y:S05]  /*9750*/  @!P0 BRA `(.L_x_24) ;  /* 0xfffffffc00f08947 */ /* 0x010fea000383ffff */
[----:B------:R-:W-:Y:S05]  /*9760*/  BRA `(.L_x_153) ;  /* 0xffffff8000487947 */ /* 0x000fea000383ffff */
.L_x_27:
[----:B------:R-:W-:-:S07]  /*9770*/  MOV R2, UR33 ;  /* 0x0000002100027c02 */ /* 0x000fce0008000f00 */
.L_x_154:
[----:B-1----:R1:W2:Y:S02]  /*9780*/  SYNCS.PHASECHK.TRANS64.TRYWAIT P0, [R2+URZ+0x40], R4 ;  /* 0x00004004020075a7 */ /* 0x0022a400080011ff */
[----:B--2---:R-:W-:Y:S05]  /*9790*/  @!P0 NANOSLEEP.SYNCS 0x989680 ;  /* 0x009896800000895d */ /* 0x004fea0003900000 */
[----:B------:R-:W2:Y:S02]  /*97a0*/  @!P0 SYNCS.PHASECHK.TRANS64 P0, [R2+URZ+0x40], R4 ;  /* 0x00004004020085a7 */ /* 0x000ea400080010ff */
[----:B--2---:R-:W-:Y:S05]  /*97b0*/  @!P0 BRA `(.L_x_154) ;  /* 0xfffffffc00f08947 */ /* 0x004fea000383ffff */
[----:B------:R-:W-:Y:S05]  /*97c0*/  BRA `(.L_x_26) ;  /* 0xffffff8000b07947 */ /* 0x000fea000383ffff */
.L_x_34:
[----:B-1----:R-:W-:-:S07]  /*97d0*/  MOV R2, UR17 ;  /* 0x0000001100027c02 */ /* 0x002fce0008000f00 */
.L_x_155:
[----:B-1----:R1:W2:Y:S02]  /*97e0*/  SYNCS.PHASECHK.TRANS64.TRYWAIT P0, [R2+URZ+0x40], R4 ;  /* 0x00004004020075a7 */ /* 0x0022a400080011ff */
[----:B--2---:R-:W-:Y:S05]  /*97f0*/  @!P0 NANOSLEEP.SYNCS 0x989680 ;  /* 0x009896800000895d */ /* 0x004fea0003900000 */
[----:B------:R-:W2:Y:S02]  /*9800*/  @!P0 SYNCS.PHASECHK.TRANS64 P0, [R2+URZ+0x40], R4 ;  /* 0x00004004020085a7 */ /* 0x000ea400080010ff */
[----:B--2---:R-:W-:Y:S05]  /*9810*/  @!P0 BRA `(.L_x_155) ;  /* 0xfffffffc00f08947 */ /* 0x004fea000383ffff */
[----:B------:R-:W-:Y:S05]  /*9820*/  BRA `(.L_x_33) ;  /* 0xffffff84006c7947 */ /* 0x000fea000383ffff */
.L_x_39:
[----:B-1----:R1:W2:Y:S02]  /*9830*/  SYNCS.PHASECHK.TRANS64.TRYWAIT P0, [R2+URZ+0xd0], R3 ;  /* 0x0000d003020075a7 */ /* 0x0022a400080011ff */
[----:B--2---:R-:W-:Y:S05]  /*9840*/  @!P0 NANOSLEEP.SYNCS 0x989680 ;  /* 0x009896800000895d */ /* 0x004fea0003900000 */
[----:B------:R-:W2:Y:S02]  /*9850*/  @!P0 SYNCS.PHASECHK.TRANS64 P0, [R2+URZ+0xd0], R3 ;  /* 0x0000d003020085a7 */ /* 0x000ea400080010ff */
[----:B--2---:R-:W-:Y:S05]  /*9860*/  @!P0 BRA `(.L_x_39) ;  /* 0xfffffffc00f08947 */ /* 0x004fea000383ffff */
[----:B------:R-:W-:Y:S05]  /*9870*/  BRA `(.L_x_156) ;  /* 0xffffff8800107947 */ /* 0x000fea000383ffff */
.L_x_43:
[----:B---3--:R-:W-:-:S07]  /*9880*/  MOV R0, UR4 ;  /* 0x0000000400007c02 */ /* 0x008fce0008000f00 */
.L_x_157:
[----:B-1----:R1:W2:Y:S02]  /*9890*/  SYNCS.PHASECHK.TRANS64.TRYWAIT P0, [R0+URZ], R2 ;  /* 0x00000002000075a7 */ /* 0x0022a400080011ff */
[----:B--2---:R-:W-:Y:S05]  /*98a0*/  @!P0 NANOSLEEP.SYNCS 0x989680 ;  /* 0x009896800000895d */ /* 0x004fea0003900000 */
[----:B------:R-:W2:Y:S02]  /*98b0*/  @!P0 SYNCS.PHASECHK.TRANS64 P0, [R0+URZ], R2 ;  /* 0x00000002000085a7 */ /* 0x000ea400080010ff */
[----:B--2---:R-:W-:Y:S05]  /*98c0*/  @!P0 BRA `(.L_x_157) ;  /* 0xfffffffc00f08947 */ /* 0x004fea000383ffff */
[----:B------:R-:W-:Y:S05]  /*98d0*/  BRA `(.L_x_158) ;  /* 0xffffff8c00807947 */ /* 0x000fea000383ffff */
.L_x_44:
[----:B---3--:R-:W-:-:S07]  /*98e0*/  MOV R0, UR4 ;  /* 0x0000000400007c02 */ /* 0x008fce0008000f00 */
.L_x_159:
[----:B-1----:R1:W2:Y:S02]  /*98f0*/  SYNCS.PHASECHK.TRANS64.TRYWAIT P0, [R0+URZ], R3 ;  /* 0x00000003000075a7 */ /* 0x0022a400080011ff */
[----:B--2---:R-:W-:Y:S05]  /*9900*/  @!P0 NANOSLEEP.SYNCS 0x989680 ;  /* 0x009896800000895d */ /* 0x004fea0003900000 */
[----:B------:R-:W2:Y:S02]  /*9910*/  @!P0 SYNCS.PHASECHK.TRANS64 P0, [R0+URZ], R3 ;  /* 0x00000003000085a7 */ /* 0x000ea400080010ff */
[----:B--2---:R-:W-:Y:S05]  /*9920*/  @!P0 BRA `(.L_x_159) ;  /* 0xfffffffc00f08947 */ /* 0x004fea000383ffff */
[----:B------:R-:W-:Y:S05]  /*9930*/  BRA `(.L_x_160) ;  /* 0xffffff8c008c7947 */ /* 0x000fea000383ffff */
.L_x_45:
[----:B---3--:R-:W-:-:S07]  /*9940*/  MOV R0, UR4 ;  /* 0x0000000400007c02 */ /* 0x008fce0008000f00 */
.L_x_161:
[----:B-1----:R1:W2:Y:S02]  /*9950*/  SYNCS.PHASECHK.TRANS64.TRYWAIT P0, [R0+URZ], R3 ;  /* 0x00000003000075a7 */ /* 0x0022a400080011ff */
[----:B--2---:R-:W-:Y:S05]  /*9960*/  @!P0 NANOSLEEP.SYNCS 0x989680 ;  /* 0x009896800000895d */ /* 0x004fea0003900000 */
[----:B------:R-:W2:Y:S02]  /*9970*/  @!P0 SYNCS.PHASECHK.TRANS64 P0, [R0+URZ], R3 ;  /* 0x00000003000085a7 */ /* 0x000ea400080010ff */
[----:B--2---:R-:W-:Y:S05]  /*9980*/  @!P0 BRA `(.L_x_161) ;  /* 0xfffffffc00f08947 */ /* 0x004fea000383ffff */
[----:B------:R-:W-:Y:S05]  /*9990*/  BRA `(.L_x_162) ;  /* 0xffffff8c00987947 */ /* 0x000fea000383ffff */
.L_x_46:
[----:B---3--:R-:W-:-:S07]  /*99a0*/  MOV R0, UR4 ;  /* 0x0000000400007c02 */ /* 0x008fce0008000f00 */
.L_x_163:
[----:B-1----:R1:W2:Y:S02]  /*99b0*/  SYNCS.PHASECHK.TRANS64.TRYWAIT P0, [R0+URZ], R3 ;  /* 0x00000003000075a7 */ /* 0x0022a400080011ff */
[----:B--2---:R-:W-:Y:S05]  /*99c0*/  @!P0 NANOSLEEP.SYNCS 0x989680 ;  /* 0x009896800000895d */ /* 0x004fea0003900000 */
[----:B------:R-:W2:Y:S02]  /*99d0*/  @!P0 SYNCS.PHASECHK.TRANS64 P0, [R0+URZ], R3 ;  /* 0x00000003000085a7 */ /* 0x000ea400080010ff */
[----:B--2---:R-:W-:Y:S05]  /*99e0*/  @!P0 BRA `(.L_x_163) ;  /* 0xfffffffc00f08947 */ /* 0x004fea000383ffff */
[----:B------:R-:W-:Y:S05]  /*99f0*/  BRA `(.L_x_164) ;  /* 0xffffff8c00a47947 */ /* 0x000fea000383ffff */
.L_x_47:
[----:B---3--:R-:W-:-:S07]  /*9a00*/  MOV R0, UR4 ;  /* 0x0000000400007c02 */ /* 0x008fce0008000f00 */
.L_x_165:
[----:B-1----:R1:W2:Y:S02]  /*9a10*/  SYNCS.PHASECHK.TRANS64.TRYWAIT P0, [R0+URZ], R3 ;  /* 0x00000003000075a7 */ /* 0x0022a400080011ff */
[----:B--2---:R-:W-:Y:S05]  /*9a20*/  @!P0 NANOSLEEP.SYNCS 0x989680 ;  /* 0x009896800000895d */ /* 0x004fea0003900000 */
[----:B------:R-:W2:Y:S02]  /*9a30*/  @!P0 SYNCS.PHASECHK.TRANS64 P0, [R0+URZ], R3 ;  /* 0x00000003000085a7 */ /* 0x000ea400080010ff */
[----:B--2---:R-:W-:Y:S05]  /*9a40*/  @!P0 BRA `(.L_x_165) ;  /* 0xfffffffc00f08947 */ /* 0x004fea000383ffff */
[----:B------:R-:W-:Y:S05]  /*9a50*/  BRA `(.L_x_166) ;  /* 0xffffff8c00b07947 */ /* 0x000fea000383ffff */
.L_x_48:
[----:B---3--:R-:W-:-:S07]  /*9a60*/  MOV R0, UR4 ;  /* 0x0000000400007c02 */ /* 0x008fce0008000f00 */
.L_x_167:
[----:B-1----:R1:W2:Y:S02]  /*9a70*/  SYNCS.PHASECHK.TRANS64.TRYWAIT P0, [R0+URZ], R3 ;  /* 0x00000003000075a7 */ /* 0x0022a400080011ff */
[----:B--2---:R-:W-:Y:S05]  /*9a80*/  @!P0 NANOSLEEP.SYNCS 0x989680 ;  /* 0x009896800000895d */ /* 0x004fea0003900000 */
[----:B------:R-:W2:Y:S02]  /*9a90*/  @!P0 SYNCS.PHASECHK.TRANS64 P0, [R0+URZ], R3 ;  /* 0x00000003000085a7 */ /* 0x000ea400080010ff */
[----:B--2---:R-:W-:Y:S05]  /*9aa0*/  @!P0 BRA `(.L_x_167) ;  /* 0xfffffffc00f08947 */ /* 0x004fea000383ffff */
[----:B------:R-:W-:Y:S05]  /*9ab0*/  BRA `(.L_x_168) ;  /* 0xffffff8c00bc7947 */ /* 0x000fea000383ffff */
.L_x_49:
[----:B---3--:R-:W-:-:S07]  /*9ac0*/  MOV R0, UR4 ;  /* 0x0000000400007c02 */ /* 0x008fce0008000f00 */
.L_x_169:
[----:B-1----:R1:W2:Y:S02]  /*9ad0*/  SYNCS.PHASECHK.TRANS64.TRYWAIT P0, [R0+URZ], R3 ;  /* 0x00000003000075a7 */ /* 0x0022a400080011ff */
[----:B--2---:R-:W-:Y:S05]  /*9ae0*/  @!P0 NANOSLEEP.SYNCS 0x989680 ;  /* 0x009896800000895d */ /* 0x004fea0003900000 */
[----:B------:R-:W2:Y:S02]  /*9af0*/  @!P0 SYNCS.PHASECHK.TRANS64 P0, [R0+URZ], R3 ;  /* 0x00000003000085a7 */ /* 0x000ea400080010ff */
[----:B--2---:R-:W-:Y:S05]  /*9b00*/  @!P0 BRA `(.L_x_169) ;  /* 0xfffffffc00f08947 */ /* 0x004fea000383ffff */
[----:B------:R-:W-:Y:S05]  /*9b10*/  BRA `(.L_x_170) ;  /* 0xffffff8c00c87947 */ /* 0x000fea000383ffff */
.L_x_52:
[----:B-1----:R1:W2:Y:S02]  /*9b20*/  SYNCS.PHASECHK.TRANS64.TRYWAIT P0, [R0+URZ+0x130], R4 ;  /* 0x00013004000075a7 */ /* 0x0022a400080011ff */
[----:B--2---:R-:W-:Y:S05]  /*9b30*/  @!P0 NANOSLEEP.SYNCS 0x989680 ;  /* 0x009896800000895d */ /* 0x004fea0003900000 */
[----:B------:R-:W2:Y:S02]  /*9b40*/  @!P0 SYNCS.PHASECHK.TRANS64 P0, [R0+URZ+0x130], R4 ;  /* 0x00013004000085a7 */ /* 0x000ea400080010ff */
[----:B--2---:R-:W-:Y:S05]  /*9b50*/  @!P0 BRA `(.L_x_52) ;  /* 0xfffffffc00f08947 */ /* 0x004fea000383ffff */
[----:B------:R-:W-:Y:S05]  /*9b60*/  BRA `(.L_x_171) ;  /* 0xffffff9000287947 */ /* 0x000fea000383ffff */
.L_x_53:
[----:B------:R-:W-:-:S07]  /*9b70*/  MOV R0, UR5 ;  /* 0x0000000500007c02 */ /* 0x000fce0008000f00 */
.L_x_172:
[----:B-1----:R1:W2:Y:S02]  /*9b80*/  SYNCS.PHASECHK.TRANS64.TRYWAIT P0, [R0+URZ+0xe0], R5 ;  /* 0x0000e005000075a7 */ /* 0x0022a400080011ff */
[----:B--2---:R-:W-:Y:S05]  /*9b90*/  @!P0 NANOSLEEP.SYNCS 0x989680 ;  /* 0x009896800000895d */ /* 0x004fea0003900000 */
[----:B------:R-:W2:Y:S02]  /*9ba0*/  @!P0 SYNCS.PHASECHK.TRANS64 P0, [R0+URZ+0xe0], R5 ;  /* 0x0000e005000085a7 */ /* 0x000ea400080010ff */
[----:B--2---:R-:W-:Y:S05]  /*9bb0*/  @!P0 BRA `(.L_x_172) ;  /* 0xfffffffc00f08947 */ /* 0x004fea000383ffff */
[----:B------:R-:W-:Y:S05]  /*9bc0*/  BRA `(.L_x_173) ;  /* 0xffffff9000387947 */ /* 0x000fea000383ffff */
.L_x_54:
[----:B-1----:R1:W2:Y:S02]  /*9bd0*/  SYNCS.PHASECHK.TRANS64.TRYWAIT P1, [R0+URZ+0xd0], R4 ;  /* 0x0000d004000075a7 */ /* 0x0022a400080211ff */
[----:B--2---:R-:W-:Y:S05]  /*9be0*/  @!P1 NANOSLEEP.SYNCS 0x989680 ;  /* 0x009896800000995d */ /* 0x004fea0003900000 */
[----:B------:R-:W2:Y:S02]  /*9bf0*/  @!P1 SYNCS.PHASECHK.TRANS64 P1, [R0+URZ+0xd0], R4 ;  /* 0x0000d004000095a7 */ /* 0x000ea400080210ff */
[----:B--2---:R-:W-:Y:S05]  /*9c00*/  @!P1 BRA `(.L_x_54) ;  /* 0xfffffffc00f09947 */ /* 0x004fea000383ffff */
[----:B------:R-:W-:Y:S05]  /*9c10*/  BRA `(.L_x_174) ;  /* 0xffffff9000687947 */ /* 0x000fea000383ffff */
.L_x_57:
[----:B------:R-:W-:-:S07]  /*9c20*/  MOV R0, UR5 ;  /* 0x0000000500007c02 */ /* 0x000fce0008000f00 */
.L_x_175:
[----:B-1----:R1:W2:Y:S02]  /*9c30*/  SYNCS.PHASECHK.TRANS64.TRYWAIT P0, [R0+URZ+0xe0], R2 ;  /* 0x0000e002000075a7 */ /* 0x0022a400080011ff */
[----:B--2---:R-:W-:Y:S05]  /*9c40*/  @!P0 NANOSLEEP.SYNCS 0x989680 ;  /* 0x009896800000895d */ /* 0x004fea0003900000 */
[----:B------:R-:W2:Y:S02]  /*9c50*/  @!P0 SYNCS.PHASECHK.TRANS64 P0, [R0+URZ+0xe0], R2 ;  /* 0x0000e002000085a7 */ /* 0x000ea400080010ff */
[----:B--2---:R-:W-:Y:S05]  /*9c60*/  @!P0 BRA `(.L_x_175) ;  /* 0xfffffffc00f08947 */ /* 0x004fea000383ffff */
[----:B------:R-:W-:Y:S05]  /*9c70*/  BRA `(.L_x_56) ;  /* 0xffffff9000bc7947 */ /* 0x000fea000383ffff */
.L_x_66:
[----:B-1----:R-:W-:-:S04]  /*9c80*/  MOV R4, UR6 ;  /* 0x0000000600047c02 */ /* 0x002fc80008000f00 */
[----:B------:R1:W2:Y:S03]  /*9c90*/  SYNCS.PHASECHK.TRANS64.TRYWAIT P0, [R4+URZ+0x8], R5 ;  /* 0x00000805040075a7 */ /* 0x0002a600080011ff */
[----:B--2---:R-:W-:Y:S05]  /*9ca0*/  @!P0 NANOSLEEP.SYNCS 0x989680 ;  /* 0x009896800000895d */ /* 0x004fea0003900000 */
[----:B------:R-:W2:Y:S02]  /*9cb0*/  @!P0 SYNCS.PHASECHK.TRANS64 P0, [R4+URZ+0x8], R5 ;  /* 0x00000805040085a7 */ /* 0x000ea400080010ff */
[----:B--2---:R-:W-:Y:S05]  /*9cc0*/  @!P0 BRA `(.L_x_66) ;  /* 0xfffffffc00ec8947 */ /* 0x004fea000383ffff */
[----:B------:R-:W-:Y:S05]  /*9cd0*/  BRA `(.L_x_65) ;  /* 0xffffff9400707947 */ /* 0x000fea000383ffff */
.L_x_68:
[----:B------:R-:W-:Y:S01]  /*9ce0*/  BSSY B0, `(.L_x_176) ;  /* 0x0000006000007945 */ /* 0x000fe20003800000 */
[----:B------:R-:W-:-:S07]  /*9cf0*/  MOV R15, 0xffffffff ;  /* 0xffffffff000f7802 */ /* 0x000fce0000000f00 */
[----:B-1---5:R-:W-:Y:S05]  /*9d00*/  WARPSYNC.COLLECTIVE R15, `(.L_x_177) ;  /* 0x000000000f0c7348 */ /* 0x022fea0003c00000 */
[----:B------:R-:W-:Y:S02]  /*9d10*/  ELECT P6, UR79, PT ;  /* 0x00000000004f782f */ /* 0x000fe400038c0000 */
[----:B------:R-:W-:Y:S01]  /*9d20*/  MOV R14, UR79 ;  /* 0x0000004f000e7c02 */ /* 0x000fe20008000f00 */
[----:B-1---5:R-:W-:Y:S10]  /*9d30*/  ENDCOLLECTIVE ;  /* 0x000000000000791b */ /* 0x022ff40003800000 */
.L_x_177:
[----:B------:R-:W-:Y:S05]  /*9d40*/  BSYNC B0 ;  /* 0x0000000000007941 */ /* 0x000fea0003800000 */
.L_x_176:
[----:B------:R-:W-:Y:S05]  /*9d50*/  BRA `(.L_x_178) ;  /* 0xffffff9400a07947 */ /* 0x000fea000383ffff */
.L_x_70:
[----:B-1----:R-:W-:-:S04]  /*9d60*/  MOV R2, UR6 ;  /* 0x0000000600027c02 */ /* 0x002fc80008000f00 */
[----:B------:R1:W2:Y:S03]  /*9d70*/  SYNCS.PHASECHK.TRANS64.TRYWAIT P0, [R2+URZ+0x8], R3 ;  /* 0x00000803020075a7 */ /* 0x0002a600080011ff */
[----:B--2---:R-:W-:Y:S05]  /*9d80*/  @!P0 NANOSLEEP.SYNCS 0x989680 ;  /* 0x009896800000895d */ /* 0x004fea0003900000 */
[----:B------:R-:W2:Y:S02]  /*9d90*/  @!P0 SYNCS.PHASECHK.TRANS64 P0, [R2+URZ+0x8], R3 ;  /* 0x00000803020085a7 */ /* 0x000ea400080010ff */
[----:B--2---:R-:W-:Y:S05]  /*9da0*/  @!P0 BRA `(.L_x_70) ;  /* 0xfffffffc00ec8947 */ /* 0x004fea000383ffff */
[----:B------:R-:W-:Y:S05]  /*9db0*/  BRA `(.L_x_69) ;  /* 0xffffff9400a47947 */ /* 0x000fea000383ffff */
.L_x_71:
[----:B-1----:R1:W2:Y:S02]  /*9dc0*/  SYNCS.PHASECHK.TRANS64.TRYWAIT P0, [R0+URZ+0xd0], R4 ;  /* 0x0000d004000075a7 */ /* 0x0022a400080011ff */
[----:B--2---:R-:W-:Y:S05]  /*9dd0*/  @!P0 NANOSLEEP.SYNCS 0x989680 ;  /* 0x009896800000895d */ /* 0x004fea0003900000 */
[----:B------:R-:W2:Y:S02]  /*9de0*/  @!P0 SYNCS.PHASECHK.TRANS64 P0, [R0+URZ+0xd0], R4 ;  /* 0x0000d004000085a7 */ /* 0x000ea400080010ff */
[----:B--2---:R-:W-:Y:S05]  /*9df0*/  @!P0 BRA `(.L_x_71) ;  /* 0xfffffffc00f08947 */ /* 0x004fea000383ffff */
[----:B------:R-:W-:Y:S05]  /*9e00*/  BRA `(.L_x_179) ;  /* 0xffffff9800907947 */ /* 0x000fea000383ffff */
.L_x_73:
[----:B------:R-:W-:-:S07]  /*9e10*/  MOV R0, UR9 ;  /* 0x0000000900007c02 */ /* 0x000fce0008000f00 */
.L_x_180:
[----:B-1----:R1:W2:Y:S02]  /*9e20*/  SYNCS.PHASECHK.TRANS64.TRYWAIT P0, [R0+URZ+0x110], R4 ;  /* 0x00011004000075a7 */ /* 0x0022a400080011ff */
[----:B--2---:R-:W-:Y:S05]  /*9e30*/  @!P0 NANOSLEEP.SYNCS 0x989680 ;  /* 0x009896800000895d */ /* 0x004fea0003900000 */
[----:B------:R-:W2:Y:S02]  /*9e40*/  @!P0 SYNCS.PHASECHK.TRANS64 P0, [R0+URZ+0x110], R4 ;  /* 0x00011004000085a7 */ /* 0x000ea400080010ff */
[----:B--2---:R-:W-:Y:S05]  /*9e50*/  @!P0 BRA `(.L_x_180) ;  /* 0xfffffffc00f08947 */ /* 0x004fea000383ffff */
[----:B------:R-:W-:Y:S05]  /*9e60*/  BRA `(.L_x_181) ;  /* 0xffffff9800dc7947 */ /* 0x000fea000383ffff */
.L_x_76:
[----:B------:R-:W-:Y:S07]  /*9e70*/  MOV R0, UR8 ;  /* 0x0000000800007c02 */ /* 0x000fee0008000f00 */
.L_x_182:
[----:B-1----:R1:W2:Y:S02]  /*9e80*/  SYNCS.PHASECHK.TRANS64.TRYWAIT P0, [R0+URZ], R4 ;  /* 0x00000004000075a7 */ /* 0x0022a400080011ff */
[----:B--2---:R-:W-:Y:S05]  /*9e90*/  @!P0 NANOSLEEP.SYNCS 0x989680 ;  /* 0x009896800000895d */ /* 0x004fea0003900000 */
[----:B------:R-:W2:Y:S02]  /*9ea0*/  @!P0 SYNCS.PHASECHK.TRANS64 P0, [R0+URZ], R4 ;  /* 0x00000004000085a7 */ /* 0x000ea400080010ff */
[----:B--2---:R-:W-:Y:S05]  /*9eb0*/  @!P0 BRA `(.L_x_182) ;  /* 0xfffffffc00f08947 */ /* 0x004fea000383ffff */
[----:B------:R-:W-:Y:S05]  /*9ec0*/  BRA `(.L_x_75) ;  /* 0xffffff9800f07947 */ /* 0x000fea000383ffff */
.L_x_80:
[----:B-1----:R-:W-:-:S07]  /*9ed0*/  MOV R0, UR8 ;  /* 0x0000000800007c02 */ /* 0x002fce0008000f00 */
.L_x_183:
[----:B-1----:R1:W2:Y:S02]  /*9ee0*/  SYNCS.PHASECHK.TRANS64.TRYWAIT P0, [R0+URZ], R2 ;  /* 0x00000002000075a7 */ /* 0x0022a400080011ff */
[----:B--2---:R-:W-:Y:S05]  /*9ef0*/  @!P0 NANOSLEEP.SYNCS 0x989680 ;  /* 0x009896800000895d */ /* 0x004fea0003900000 */
[----:B------:R-:W2:Y:S02]  /*9f00*/  @!P0 SYNCS.PHASECHK.TRANS64 P0, [R0+URZ], R2 ;  /* 0x00000002000085a7 */ /* 0x000ea400080010ff */
[----:B--2---:R-:W-:Y:S05]  /*9f10*/  @!P0 BRA `(.L_x_183) ;  /* 0xfffffffc00f08947 */ /* 0x004fea000383ffff */
[----:B------:R-:W-:Y:S05]  /*9f20*/  BRA `(.L_x_184) ;  /* 0xffffff9c00e47947 */ /* 0x000fea000383ffff */
.L_x_81:
[----:B------:R-:W-:-:S07]  /*9f30*/  MOV R0, UR8 ;  /* 0x0000000800007c02 */ /* 0x000fce0008000f00 */
.L_x_185:
[----:B-1----:R1:W2:Y:S02]  /*9f40*/  SYNCS.PHASECHK.TRANS64.TRYWAIT P0, [R0+URZ], R3 ;  /* 0x00000003000075a7 */ /* 0x0022a400080011ff */
[----:B--2---:R-:W-:Y:S05]  /*9f50*/  @!P0 NANOSLEEP.SYNCS 0x989680 ;  /* 0x009896800000895d */ /* 0x004fea0003900000 */
[----:B------:R-:W2:Y:S02]  /*9f60*/  @!P0 SYNCS.PHASECHK.TRANS64 P0, [R0+URZ], R3 ;  /* 0x00000003000085a7 */ /* 0x000ea400080010ff */
[----:B--2---:R-:W-:Y:S05]  /*9f70*/  @!P0 BRA `(.L_x_185) ;  /* 0xfffffffc00f08947 */ /* 0x004fea000383ffff */
[----:B------:R-:W-:Y:S05]  /*9f80*/  BRA `(.L_x_186) ;  /* 0xffffff9c00f07947 */ /* 0x000fea000383ffff */
.L_x_82:
[----:B------:R-:W-:-:S07]  /*9f90*/  MOV R0, UR8 ;  /* 0x0000000800007c02 */ /* 0x000fce0008000f00 */
.L_x_187:
[----:B-1----:R1:W2:Y:S02]  /*9fa0*/  SYNCS.PHASECHK.TRANS64.TRYWAIT P0, [R0+URZ], R3 ;  /* 0x00000003000075a7 */ /* 0x0022a400080011ff */
[----:B--2---:R-:W-:Y:S05]  /*9fb0*/  @!P0 NANOSLEEP.SYNCS 0x989680 ;  /* 0x009896800000895d */ /* 0x004fea0003900000 */
[----:B------:R-:W2:Y:S02]  /*9fc0*/  @!P0 SYNCS.PHASECHK.TRANS64 P0, [R0+URZ], R3 ;  /* 0x00000003000085a7 */ /* 0x000ea400080010ff */
[----:B--2---:R-:W-:Y:S05]  /*9fd0*/  @!P0 BRA `(.L_x_187) ;  /* 0xfffffffc00f08947 */ /* 0x004fea000383ffff */
[----:B------:R-:W-:Y:S05]  /*9fe0*/  BRA `(.L_x_188) ;  /* 0xffffff9c00fc7947 */ /* 0x000fea000383ffff */
.L_x_85:
[----:B------:R-:W-:-:S07]  /*9ff0*/  MOV R0, UR7 ;  /* 0x0000000700007c02 */ /* 0x000fce0008000f00 */
.L_x_189:
[----:B-1----:R1:W2:Y:S02]  /*a000*/  SYNCS.PHASECHK.TRANS64.TRYWAIT P1, [R0+URZ+0x150], R2 ;  /* 0x00015002000075a7 */ /* 0x0022a400080211ff */
[----:B--2---:R-:W-:Y:S05]  /*a010*/  @!P1 NANOSLEEP.SYNCS 0x989680 ;  /* 0x009896800000995d */ /* 0x004fea0003900000 */
[----:B------:R-:W2:Y:S02]  /*a020*/  @!P1 SYNCS.PHASECHK.TRANS64 P1, [R0+URZ+0x150], R2 ;  /* 0x00015002000095a7 */ /* 0x000ea400080210ff */
[----:B--2---:R-:W-:Y:S05]  /*a030*/  @!P1 BRA `(.L_x_189) ;  /* 0xfffffffc00f09947 */ /* 0x004fea000383ffff */
[----:B------:R-:W-:Y:S05]  /*a040*/  BRA `(.L_x_190) ;  /* 0xffffffa000487947 */ /* 0x000fea000383ffff */
.L_x_90:
[----:B--2---:R2:W4:Y:S02]  /*a050*/  SYNCS.PHASECHK.TRANS64.TRYWAIT P0, [R0+URZ+0xd0], R2 ;  /* 0x0000d002000075a7 */ /* 0x00452400080011ff */
[----:B----4-:R-:W-:Y:S05]  /*a060*/  @!P0 NANOSLEEP.SYNCS 0x989680 ;  /* 0x009896800000895d */ /* 0x010fea0003900000 */
[----:B------:R-:W4:Y:S02]  /*a070*/  @!P0 SYNCS.PHASECHK.TRANS64 P0, [R0+URZ+0xd0], R2 ;  /* 0x0000d002000085a7 */ /* 0x000f2400080010ff */
[----:B----4-:R-:W-:Y:S05]  /*a080*/  @!P0 BRA `(.L_x_90) ;  /* 0xfffffffc00f08947 */ /* 0x010fea000383ffff */
[----:B------:R-:W-:Y:S05]  /*a090*/  BRA `(.L_x_191) ;  /* 0xffffffa4005c7947 */ /* 0x000fea000383ffff */
.L_x_93:
[----:B------:R-:W-:Y:S07]  /*a0a0*/  MOV R0, UR7 ;  /* 0x0000000700007c02 */ /* 0x000fee0008000f00 */
.L_x_192:
[----:B--2---:R2:W4:Y:S02]  /*a0b0*/  SYNCS.PHASECHK.TRANS64.TRYWAIT P0, [R0+URZ+0xc8], R2 ;  /* 0x0000c802000075a7 */ /* 0x00452400080011ff */
[----:B----4-:R-:W-:Y:S05]  /*a0c0*/  @!P0 NANOSLEEP.SYNCS 0x989680 ;  /* 0x009896800000895d */ /* 0x010fea0003900000 */
[----:B------:R-:W4:Y:S02]  /*a0d0*/  @!P0 SYNCS.PHASECHK.TRANS64 P0, [R0+URZ+0xc8], R2 ;  /* 0x0000c802000085a7 */ /* 0x000f2400080010ff */
[----:B----4-:R-:W-:Y:S05]  /*a0e0*/  @!P0 BRA `(.L_x_192) ;  /* 0xfffffffc00f08947 */ /* 0x010fea000383ffff */
[----:B------:R-:W-:Y:S05]  /*a0f0*/  BRA `(.L_x_92) ;  /* 0xffffffa8003c7947 */ /* 0x000fea000383ffff */
.L_x_96:
[----:B------:R-:W-:Y:S07]  /*a100*/  MOV R0, UR7 ;  /* 0x0000000700007c02 */ /* 0x000fee0008000f00 */
.L_x_193:
[----:B-1----:R1:W2:Y:S02]  /*a110*/  SYNCS.PHASECHK.TRANS64.TRYWAIT P0, [R0+URZ+0xa0], R14 ;  /* 0x0000a00e000075a7 */ /* 0x0022a400080011ff */
[----:B--2---:R-:W-:Y:S05]  /*a120*/  @!P0 NANOSLEEP.SYNCS 0x989680 ;  /* 0x009896800000895d */ /* 0x004fea0003900000 */
[----:B------:R-:W2:Y:S02]  /*a130*/  @!P0 SYNCS.PHASECHK.TRANS64 P0, [R0+URZ+0xa0], R14 ;  /* 0x0000a00e000085a7 */ /* 0x000ea400080010ff */
[----:B--2---:R-:W-:Y:S05]  /*a140*/  @!P0 BRA `(.L_x_193) ;  /* 0xfffffffc00f08947 */ /* 0x004fea000383ffff */
[----:B------:R-:W-:Y:S05]  /*a150*/  BRA `(.L_x_194) ;  /* 0xffffffa800b47947 */ /* 0x000fea000383ffff */
.L_x_97:
[----:B------:R-:W-:Y:S07]  /*a160*/  MOV R0, UR7 ;  /* 0x0000000700007c02 */ /* 0x000fee0008000f00 */
.L_x_195:
[----:B-1----:R1:W2:Y:S02]  /*a170*/  SYNCS.PHASECHK.TRANS64.TRYWAIT P0, [R0+URZ+0xa8], R14 ;  /* 0x0000a80e000075a7 */ /* 0x0022a400080011ff */
[----:B--2---:R-:W-:Y:S05]  /*a180*/  @!P0 NANOSLEEP.SYNCS 0x989680 ;  /* 0x009896800000895d */ /* 0x004fea0003900000 */
[----:B------:R-:W2:Y:S02]  /*a190*/  @!P0 SYNCS.PHASECHK.TRANS64 P0, [R0+URZ+0xa8], R14 ;  /* 0x0000a80e000085a7 */ /* 0x000ea400080010ff */
[----:B--2---:R-:W-:Y:S05]  /*a1a0*/  @!P0 BRA `(.L_x_195) ;  /* 0xfffffffc00f08947 */ /* 0x004fea000383ffff */
[----:B------:R-:W-:Y:S05]  /*a1b0*/  BRA `(.L_x_196) ;  /* 0xffffffa800ec7947 */ /* 0x000fea000383ffff */
.L_x_98:
[----:B------:R-:W-:Y:S07]  /*a1c0*/  MOV R0, UR7 ;  /* 0x0000000700007c02 */ /* 0x000fee0008000f00 */
.L_x_197:
[----:B-1----:R1:W2:Y:S02]  /*a1d0*/  SYNCS.PHASECHK.TRANS64.TRYWAIT P0, [R0+URZ+0xb0], R14 ;  /* 0x0000b00e000075a7 */ /* 0x0022a400080011ff */
[----:B--2---:R-:W-:Y:S05]  /*a1e0*/  @!P0 NANOSLEEP.SYNCS 0x989680 ;  /* 0x009896800000895d */ /* 0x004fea0003900000 */
[----:B------:R-:W2:Y:S02]  /*a1f0*/  @!P0 SYNCS.PHASECHK.TRANS64 P0, [R0+URZ+0xb0], R14 ;  /* 0x0000b00e000085a7 */ /* 0x000ea400080010ff */
[----:B--2---:R-:W-:Y:S05]  /*a200*/  @!P0 BRA `(.L_x_197) ;  /* 0xfffffffc00f08947 */ /* 0x004fea000383ffff */
[----:B------:R-:W-:Y:S05]  /*a210*/  BRA `(.L_x_198) ;  /* 0xffffffac00307947 */ /* 0x000fea000383ffff */
.L_x_99:
[----:B------:R-:W-:Y:S07]  /*a220*/  MOV R0, UR7 ;  /* 0x0000000700007c02 */ /* 0x000fee0008000f00 */
.L_x_199:
[----:B-1----:R1:W2:Y:S02]  /*a230*/  SYNCS.PHASECHK.TRANS64.TRYWAIT P0, [R0+URZ+0xb8], R14 ;  /* 0x0000b80e000075a7 */ /* 0x0022a400080011ff */
[----:B--2---:R-:W-:Y:S05]  /*a240*/  @!P0 NANOSLEEP.SYNCS 0x989680 ;  /* 0x009896800000895d */ /* 0x004fea0003900000 */
[----:B------:R-:W2:Y:S02]  /*a250*/  @!P0 SYNCS.PHASECHK.TRANS64 P0, [R0+URZ+0xb8], R14 ;  /* 0x0000b80e000085a7 */ /* 0x000ea400080010ff */
[----:B--2---:R-:W-:Y:S05]  /*a260*/  @!P0 BRA `(.L_x_199) ;  /* 0xfffffffc00f08947 */ /* 0x004fea000383ffff */
[----:B------:R-:W-:Y:S05]  /*a270*/  BRA `(.L_x_200) ;  /* 0xffffffac00b47947 */ /* 0x000fea000383ffff */
.L_x_101:
[----:B------:R-:W-:-:S07]  /*a280*/  MOV R0, UR7 ;  /* 0x0000000700007c02 */ /* 0x000fce0008000f00 */
.L_x_201:
[----:B-1----:R1:W4:Y:S02]  /*a290*/  SYNCS.PHASECHK.TRANS64.TRYWAIT P0, [R0+URZ+0xa0], R2 ;  /* 0x0000a002000075a7 */ /* 0x00232400080011ff */
[----:B----4-:R-:W-:Y:S05]  /*a2a0*/  @!P0 NANOSLEEP.SYNCS 0x989680 ;  /* 0x009896800000895d */ /* 0x010fea0003900000 */
[----:B------:R-:W4:Y:S02]  /*a2b0*/  @!P0 SYNCS.PHASECHK.TRANS64 P0, [R0+URZ+0xa0], R2 ;  /* 0x0000a002000085a7 */ /* 0x000f2400080010ff */
[----:B----4-:R-:W-:Y:S05]  /*a2c0*/  @!P0 BRA `(.L_x_201) ;  /* 0xfffffffc00f08947 */ /* 0x010fea000383ffff */
[----:B------:R-:W-:Y:S05]  /*a2d0*/  BRA `(.L_x_202) ;  /* 0xffffffb000247947 */ /* 0x000fea000383ffff */
.L_x_102:
[----:B-1----:R-:W-:-:S07]  /*a2e0*/  MOV R0, UR7 ;  /* 0x0000000700007c02 */ /* 0x002fce0008000f00 */
.L_x_203:
[----:B-1----:R1:W4:Y:S02]  /*a2f0*/  SYNCS.PHASECHK.TRANS64.TRYWAIT P0, [R0+URZ+0xa8], R2 ;  /* 0x0000a802000075a7 */ /* 0x00232400080011ff */
[----:B----4-:R-:W-:Y:S05]  /*a300*/  @!P0 NANOSLEEP.SYNCS 0x989680 ;  /* 0x009896800000895d */ /* 0x010fea0003900000 */
[----:B------:R-:W4:Y:S02]  /*a310*/  @!P0 SYNCS.PHASECHK.TRANS64 P0, [R0+URZ+0xa8], R2 ;  /* 0x0000a802000085a7 */ /* 0x000f2400080010ff */
[----:B----4-:R-:W-:Y:S05]  /*a320*/  @!P0 BRA `(.L_x_203) ;  /* 0xfffffffc00f08947 */ /* 0x010fea000383ffff */
[----:B------:R-:W-:Y:S05]  /*a330*/  BRA `(.L_x_204) ;  /* 0xffffffb000147947 */ /* 0x000fea000383ffff */
.L_x_103:
[----:B-1----:R-:W-:-:S07]  /*a340*/  MOV R0, UR7 ;  /* 0x0000000700007c02 */ /* 0x002fce0008000f00 */
.L_x_205:
[----:B-1----:R1:W4:Y:S02]  /*a350*/  SYNCS.PHASECHK.TRANS64.TRYWAIT P0, [R0+URZ+0xb0], R2 ;  /* 0x0000b002000075a7 */ /* 0x00232400080011ff */
[----:B----4-:R-:W-:Y:S05]  /*a360*/  @!P0 NANOSLEEP.SYNCS 0x989680 ;  /* 0x009896800000895d */ /* 0x010fea0003900000 */
[----:B------:R-:W4:Y:S02]  /*a370*/  @!P0 SYNCS.PHASECHK.TRANS64 P0, [R0+URZ+0xb0], R2 ;  /* 0x0000b002000085a7 */ /* 0x000f2400080010ff */
[----:B----4-:R-:W-:Y:S05]  /*a380*/  @!P0 BRA `(.L_x_205) ;  /* 0xfffffffc00f08947 */ /* 0x010fea000383ffff */
[----:B------:R-:W-:Y:S05]  /*a390*/  BRA `(.L_x_206) ;  /* 0xffffffb000047947 */ /* 0x000fea000383ffff */
.L_x_105:
[----:B--2---:R2:W4:Y:S02]  /*a3a0*/  SYNCS.PHASECHK.TRANS64.TRYWAIT P0, [R0+URZ+0xd0], R2 ;  /* 0x0000d002000075a7 */ /* 0x00452400080011ff */
[----:B----4-:R-:W-:Y:S05]  /*a3b0*/  @!P0 NANOSLEEP.SYNCS 0x989680 ;  /* 0x009896800000895d */ /* 0x010fea0003900000 */
[----:B------:R-:W4:Y:S02]  /*a3c0*/  @!P0 SYNCS.PHASECHK.TRANS64 P0, [R0+URZ+0xd0], R2 ;  /* 0x0000d002000085a7 */ /* 0x000f2400080010ff */
[----:B----4-:R-:W-:Y:S05]  /*a3d0*/  @!P0 BRA `(.L_x_105) ;  /* 0xfffffffc00f08947 */ /* 0x010fea000383ffff */
[----:B------:R-:W-:Y:S05]  /*a3e0*/  BRA `(.L_x_207) ;  /* 0xffffffb000cc7947 */ /* 0x000fea000383ffff */
.L_x_116:
[----:B-1----:R-:W-:Y:S04]  /*a3f0*/  MOV R2, UR48 ;  /* 0x0000003000027c02 */ /* 0x002fe80008000f00 */
[----:B------:R1:W3:Y:S03]  /*a400*/  SYNCS.PHASECHK.TRANS64.TRYWAIT P1, [R2+URZ+0x80], R3 ;  /* 0x00008003020075a7 */ /* 0x0002e600080211ff */
[----:B---3--:R-:W-:Y:S05]  /*a410*/  @!P1 NANOSLEEP.SYNCS 0x989680 ;  /* 0x009896800000995d */ /* 0x008fea0003900000 */
[----:B------:R-:W3:Y:S02]  /*a420*/  @!P1 SYNCS.PHASECHK.TRANS64 P1, [R2+URZ+0x80], R3 ;  /* 0x00008003020095a7 */ /* 0x000ee400080210ff */
[----:B---3--:R-:W-:Y:S05]  /*a430*/  @!P1 BRA `(.L_x_116) ;  /* 0xfffffffc00ec9947 */ /* 0x008fea000383ffff */
[----:B------:R-:W-:Y:S05]  /*a440*/  BRA `(.L_x_115) ;  /* 0xffffffbc00d87947 */ /* 0x000fea000383ffff */
.L_x_118:
[----:B-1----:R1:W4:Y:S02]  /*a450*/  SYNCS.PHASECHK.TRANS64.TRYWAIT P0, [R112+URZ+0xf0], R0 ;  /* 0x0000f000700075a7 */ /* 0x00232400080011ff */
[----:B----4-:R-:W-:Y:S05]  /*a460*/  @!P0 NANOSLEEP.SYNCS 0x989680 ;  /* 0x009896800000895d */ /* 0x010fea0003900000 */
[----:B------:R-:W4:Y:S02]  /*a470*/  @!P0 SYNCS.PHASECHK.TRANS64 P0, [R112+URZ+0xf0], R0 ;  /* 0x0000f000700085a7 */ /* 0x000f2400080010ff */
[----:B----4-:R-:W-:Y:S05]  /*a480*/  @!P0 BRA `(.L_x_118) ;  /* 0xfffffffc00f08947 */ /* 0x010fea000383ffff */
[----:B------:R-:W-:Y:S05]  /*a490*/  BRA `(.L_x_117) ;  /* 0xffffffc000007947 */ /* 0x000fea000383ffff */
.L_x_127:
[----:B--2---:R2:W4:Y:S02]  /*a4a0*/  SYNCS.PHASECHK.TRANS64.TRYWAIT P0, [R2+URZ+0x80], R0 ;  /* 0x00008000020075a7 */ /* 0x00452400080011ff */
[----:B----4-:R-:W-:Y:S05]  /*a4b0*/  @!P0 NANOSLEEP.SYNCS 0x989680 ;  /* 0x009896800000895d */ /* 0x010fea0003900000 */
[----:B------:R-:W4:Y:S02]  /*a4c0*/  @!P0 SYNCS.PHASECHK.TRANS64 P0, [R2+URZ+0x80], R0 ;  /* 0x00008000020085a7 */ /* 0x000f2400080010ff */
[----:B----4-:R-:W-:Y:S05]  /*a4d0*/  @!P0 BRA `(.L_x_127) ;  /* 0xfffffffc00f08947 */ /* 0x010fea000383ffff */
[----:B------:R-:W-:Y:S05]  /*a4e0*/  BRA `(.L_x_126) ;  /* 0xffffffc800dc7947 */ /* 0x000fea000383ffff */
.L_x_135:
[----:B--2---:R2:W4:Y:S02]  /*a4f0*/  SYNCS.PHASECHK.TRANS64.TRYWAIT P0, [R0+URZ+0x80], R6 ;  /* 0x00008006000075a7 */ /* 0x00452400080011ff */
[----:B----4-:R-:W-:Y:S05]  /*a500*/  @!P0 NANOSLEEP.SYNCS 0x989680 ;  /* 0x009896800000895d */ /* 0x010fea0003900000 */
[----:B------:R-:W4:Y:S02]  /*a510*/  @!P0 SYNCS.PHASECHK.TRANS64 P0, [R0+URZ+0x80], R6 ;  /* 0x00008006000085a7 */ /* 0x000f2400080010ff */
[----:B----4-:R-:W-:Y:S05]  /*a520*/  @!P0 BRA `(.L_x_135) ;  /* 0xfffffffc00f08947 */ /* 0x010fea000383ffff */
[----:B------:R-:W-:Y:S05]  /*a530*/  BRA `(.L_x_134) ;  /* 0xffffffd400dc7947 */ /* 0x000fea000383ffff */
.L_x_143:
[----:B--2---:R2:W4:Y:S02]  /*a540*/  SYNCS.PHASECHK.TRANS64.TRYWAIT P0, [R0+URZ+0x80], R5 ;  /* 0x00008005000075a7 */ /* 0x00452400080011ff */
[----:B----4-:R-:W-:Y:S05]  /*a550*/  @!P0 NANOSLEEP.SYNCS 0x989680 ;  /* 0x009896800000895d */ /* 0x010fea0003900000 */
[----:B------:R-:W4:Y:S02]  /*a560*/  @!P0 SYNCS.PHASECHK.TRANS64 P0, [R0+URZ+0x80], R5 ;  /* 0x00008005000085a7 */ /* 0x000f2400080010ff */
[----:B----4-:R-:W-:Y:S05]  /*a570*/  @!P0 BRA `(.L_x_143) ;  /* 0xfffffffc00f08947 */ /* 0x010fea000383ffff */
[----:B------:R-:W-:Y:S05]  /*a580*/  BRA `(.L_x_142) ;  /* 0xffffffe000dc7947 */ /* 0x000fea000383ffff */
        .weak           $__internal_0_$__cuda_sm10x_tcgen05_guardrail_trap_col_being_dealloced_not_returned_by_alloc
        .type           $__internal_0_$__cuda_sm10x_tcgen05_guardrail_trap_col_being_dealloced_not_returned_by_alloc,@function
        .size           $__internal_0_$__cuda_sm10x_tcgen05_guardrail_trap_col_being_dealloced_not_returned_by_alloc,($__internal_1_$__cuda_sm10x_tcgen05_guardrail_trap_phase_invalid_during_alloc - $__internal_0_$__cuda_sm10x_tcgen05_guardrail_trap_col_being_dealloced_not_returned_by_alloc)
$__internal_0_$__cuda_sm10x_tcgen05_guardrail_trap_col_being_dealloced_not_returned_by_alloc:
[----:B------:R-:W-:Y:S05]  /*a590*/  BPT.TRAP 0x1 ;  /* 0x000000040000795c */ /* 0x000fea0000300000 */
[----:B------:R-:W-:-:S04]  /*a5a0*/  HFMA2 R3, -RZ, RZ, 0, 0 ;  /* 0x00000000ff037431 */ /* 0x000fc800000001ff */
[----:B------:R-:W-:Y:S05]  /*a5b0*/  RET.REL.NODEC R2 `(_ZN7cutlass13device_kernelINS_4gemm6kernel13GemmUniversalIN4cute5tupleIJiiiiEEENS1_10collective13CollectiveMmaINS1_35MainloopSm100TmaUmmaWarpSpecializedILi8ELi2ELi4ENS5_IJNS4_1CILi2EEENSA_ILi1EEESC_EEEEENS5_IJNSA_ILi256EEENSA_ILi128EEENSA_ILi64EEEEEENS_10bfloat16_tENS5_IJlSC_lEEESJ_SK_NS4_8TiledMMAINS4_8MMA_AtomIJNS4_26SM100_MMA_F16BF16_2x1SM_SSISJ_SJ_fLi256ELi128ELNS4_4UMMA5MajorE0ELSP_0ELNSO_7ScaleInE0ELSQ_0EEEEEENS4_6LayoutINS5_IJSC_SC_SC_EEENS5_IJNSA_ILi0EEESV_SV_EEEEENS5_IJNS4_10UnderscoreESY_SY_EEEEENS4_18SM100_TMA_2SM_LOADENS4_14ComposedLayoutINS4_7SwizzleILi3ELi4ELi3EEENS4_18smem_ptr_flag_bitsILi16EEENST_INS5_IJNSA_ILi8EEESH_EEENS5_IJSH_SC_EEEEEEEvNS4_8identityES11_S1B_vS1C_EENS_8epilogue10collective18CollectiveEpilogueINS1E_23Sm100TmaWarpSpecializedILi4ELi2ELi32ELb1ELb0EEEJNS5_IJSG_SG_SH_EEENS5_IJNST_ISG_SC_EENST_INSA_ILi32EEESC_EEEEESJ_SK_SJ_SK_NS1E_6fusion15FusionCallbacksIS1I_NS1O_17LinearCombinationISJ_fSJ_fLNS_15FloatRoundStyleE2EEES1J_S1N_JEEENS4_5SM1004TMEM4LOAD26SM100_TMEM_LOAD_32dp32b32xENS4_13SM90_TMA_LOADENS12_INS13_ILi2ELi4ELi3EEES16_NST_INS5_IJS17_S1L_EEENS5_IJS1L_SC_EEEEEEENS4_39AutoVectorizingCopyWithAssumedAlignmentILi128EEENS4_14SM90_TMA_STOREES23_S25_S25_EEEvvEEEEvNT_6ParamsE) ;  /* 0xffffff5802907950 */ /* 0x000fea0003c3ffff */
        .weak           $__internal_1_$__cuda_sm10x_tcgen05_guardrail_trap_phase_invalid_during_alloc
        .type           $__internal_1_$__cuda_sm10x_tcgen05_guardrail_trap_phase_invalid_during_alloc,@function
        .size           $__internal_1_$__cuda_sm10x_tcgen05_guardrail_trap_phase_invalid_during_alloc,($__internal_2_$__cuda_sm10x_tcgen05_guardrail_trap_unallocated_columns_being_dealloced - $__internal_1_$__cuda_sm10x_tcgen05_guardrail_trap_phase_invalid_during_alloc)
$__internal_1_$__cuda_sm10x_tcgen05_guardrail_trap_phase_invalid_during_alloc:
[----:B------:R-:W-:Y:S05]  /*a5c0*/  BPT.TRAP 0x1 ;  /* 0x000000040000795c */ /* 0x000fea0000300000 */
[----:B------:R-:W-:-:S04]  /*a5d0*/  MOV R3, 0x0 ;  /* 0x0000000000037802 */ /* 0x000fc80000000f00 */
[----:B------:R-:W-:Y:S05]  /*a5e0*/  RET.REL.NODEC R2 `(_ZN7cutlass13device_kernelINS_4gemm6kernel13GemmUniversalIN4cute5tupleIJiiiiEEENS1_10collective13CollectiveMmaINS1_35MainloopSm100TmaUmmaWarpSpecializedILi8ELi2ELi4ENS5_IJNS4_1CILi2EEENSA_ILi1EEESC_EEEEENS5_IJNSA_ILi256EEENSA_ILi128EEENSA_ILi64EEEEEENS_10bfloat16_tENS5_IJlSC_lEEESJ_SK_NS4_8TiledMMAINS4_8MMA_AtomIJNS4_26SM100_MMA_F16BF16_2x1SM_SSISJ_SJ_fLi256ELi128ELNS4_4UMMA5MajorE0ELSP_0ELNSO_7ScaleInE0ELSQ_0EEEEEENS4_6LayoutINS5_IJSC_SC_SC_EEENS5_IJNSA_ILi0EEESV_SV_EEEEENS5_IJNS4_10UnderscoreESY_SY_EEEEENS4_18SM100_TMA_2SM_LOADENS4_14ComposedLayoutINS4_7SwizzleILi3ELi4ELi3EEENS4_18smem_ptr_flag_bitsILi16EEENST_INS5_IJNSA_ILi8EEESH_EEENS5_IJSH_SC_EEEEEEEvNS4_8identityES11_S1B_vS1C_EENS_8epilogue10collective18CollectiveEpilogueINS1E_23Sm100TmaWarpSpecializedILi4ELi2ELi32ELb1ELb0EEEJNS5_IJSG_SG_SH_EEENS5_IJNST_ISG_SC_EENST_INSA_ILi32EEESC_EEEEESJ_SK_SJ_SK_NS1E_6fusion15FusionCallbacksIS1I_NS1O_17LinearCombinationISJ_fSJ_fLNS_15FloatRoundStyleE2EEES1J_S1N_JEEENS4_5SM1004TMEM4LOAD26SM100_TMEM_LOAD_32dp32b32xENS4_13SM90_TMA_LOADENS12_INS13_ILi2ELi4ELi3EEES16_NST_INS5_IJS17_S1L_EEENS5_IJS1L_SC_EEEEEEENS4_39AutoVectorizingCopyWithAssumedAlignmentILi128EEENS4_14SM90_TMA_STOREES23_S25_S25_EEEvvEEEEvNT_6ParamsE) ;  /* 0xffffff5802847950 */ /* 0x000fea0003c3ffff */
        .weak           $__internal_2_$__cuda_sm10x_tcgen05_guardrail_trap_unallocated_columns_being_dealloced
        .type           $__internal_2_$__cuda_sm10x_tcgen05_guardrail_trap_unallocated_columns_being_dealloced,@function
        .size           $__internal_2_$__cuda_sm10x_tcgen05_guardrail_trap_unallocated_columns_being_dealloced,(.L_x_209 - $__internal_2_$__cuda_sm10x_tcgen05_guardrail_trap_unallocated_columns_being_dealloced)
$__internal_2_$__cuda_sm10x_tcgen05_guardrail_trap_unallocated_columns_being_dealloced:
[----:B------:R-:W-:Y:S05]  /*a5f0*/  BPT.TRAP 0x1 ;  /* 0x000000040000795c */ /* 0x000fea0000300000 */
[----:B------:R-:W-:-:S04]  /*a600*/  HFMA2 R3, -RZ, RZ, 0, 0 ;  /* 0x00000000ff037431 */ /* 0x000fc800000001ff */
[----:B------:R-:W-:Y:S05]  /*a610*/  RET.REL.NODEC R2 `(_ZN7cutlass13device_kernelINS_4gemm6kernel13GemmUniversalIN4cute5tupleIJiiiiEEENS1_10collective13CollectiveMmaINS1_35MainloopSm100TmaUmmaWarpSpecializedILi8ELi2ELi4ENS5_IJNS4_1CILi2EEENSA_ILi1EEESC_EEEEENS5_IJNSA_ILi256EEENSA_ILi128EEENSA_ILi64EEEEEENS_10bfloat16_tENS5_IJlSC_lEEESJ_SK_NS4_8TiledMMAINS4_8MMA_AtomIJNS4_26SM100_MMA_F16BF16_2x1SM_SSISJ_SJ_fLi256ELi128ELNS4_4UMMA5MajorE0ELSP_0ELNSO_7ScaleInE0ELSQ_0EEEEEENS4_6LayoutINS5_IJSC_SC_SC_EEENS5_IJNSA_ILi0EEESV_SV_EEEEENS5_IJNS4_10UnderscoreESY_SY_EEEEENS4_18SM100_TMA_2SM_LOADENS4_14ComposedLayoutINS4_7SwizzleILi3ELi4ELi3EEENS4_18smem_ptr_flag_bitsILi16EEENST_INS5_IJNSA_ILi8EEESH_EEENS5_IJSH_SC_EEEEEEEvNS4_8identityES11_S1B_vS1C_EENS_8epilogue10collective18CollectiveEpilogueINS1E_23Sm100TmaWarpSpecializedILi4ELi2ELi32ELb1ELb0EEEJNS5_IJSG_SG_SH_EEENS5_IJNST_ISG_SC_EENST_INSA_ILi32EEESC_EEEEESJ_SK_SJ_SK_NS1E_6fusion15FusionCallbacksIS1I_NS1O_17LinearCombinationISJ_fSJ_fLNS_15FloatRoundStyleE2EEES1J_S1N_JEEENS4_5SM1004TMEM4LOAD26SM100_TMEM_LOAD_32dp32b32xENS4_13SM90_TMA_LOADENS12_INS13_ILi2ELi4ELi3EEES16_NST_INS5_IJS17_S1L_EEENS5_IJS1L_SC_EEEEEEENS4_39AutoVectorizingCopyWithAssumedAlignmentILi128EEENS4_14SM90_TMA_STOREES23_S25_S25_EEEvvEEEEvNT_6ParamsE) ;  /* 0xffffff5802787950 */ /* 0x000fea0003c3ffff */
.L_x_208:
[----:B------:R-:W-:-:S00]  /*a620*/  BRA `(.L_x_208) ;  /* 0xfffffffc00fc7947 */ /* 0x000fc0000383ffff */
[----:B------:R-:W-:-:S00]  /*a630*/  NOP ;  /* 0x0000000000007918 */ /* 0x000fc00000000000 */
        /* <DEDUP_REMOVED lines=12> */
.L_x_209:


//--------------------- .nv.global.init           --------------------------
	.section	.nv.global.init,"aw",@progbits
.nv.global.init:
	.type		$str$27,@object
	.size		$str$27,($str$28 - $str$27)
$str$27:
        /*0000*/ 	.byte	0x28, 0x61, 0x64, 0x64, 0x72, 0x65, 0x73, 0x73, 0x20, 0x26, 0x20, 0x6d, 0x61, 0x73, 0x6b, 0x29
        /*0010*/ 	.byte	0x20, 0x3d, 0x3d, 0x20, 0x30, 0x00
	.type		$str$28,@object
	.size		$str$28,($str$26 - $str$28)
$str$28:
        /*0016*/ 	.byte	0x2f, 0x74, 0x6d, 0x70, 0x2f, 0x63, 0x75, 0x74, 0x6c, 0x61, 0x73, 0x73, 0x5f, 0x73, 0x77, 0x65
        /*0026*/ 	.byte	0x65, 0x70, 0x5f, 0x73, 0x72, 0x63, 0x2f, 0x69, 0x6e, 0x63, 0x6c, 0x75, 0x64, 0x65, 0x2f, 0x63
        /*0036*/ 	.byte	0x75, 0x74, 0x65, 0x2f, 0x70, 0x6f, 0x69, 0x6e, 0x74, 0x65, 0x72, 0x5f, 0x66, 0x6c, 0x61, 0x67
        /*0046*/ 	.byte	0x67, 0x65, 0x64, 0x2e, 0x68, 0x70, 0x70, 0x00
	.type		$str$26,@object
	.size		$str$26,($str$25 - $str$26)
$str$26:
        /*004e*/ 	.byte	0x2f, 0x74, 0x6d, 0x70, 0x2f, 0x63, 0x75, 0x74, 0x6c, 0x61, 0x73, 0x73, 0x5f, 0x73, 0x77, 0x65
        /*005e*/ 	.byte	0x65, 0x70, 0x5f, 0x73, 0x72, 0x63, 0x2f, 0x69, 0x6e, 0x63, 0x6c, 0x75, 0x64, 0x65, 0x2f, 0x63
        /*006e*/ 	.byte	0x75, 0x74, 0x65, 0x2f, 0x61, 0x74, 0x6f, 0x6d, 0x2f, 0x63, 0x6f, 0x70, 0x79, 0x5f, 0x74, 0x72
        /*007e*/ 	.byte	0x61, 0x69, 0x74, 0x73, 0x5f, 0x73, 0x6d, 0x31, 0x30, 0x30, 0x2e, 0x68, 0x70, 0x70, 0x00
	.type		$str$25,@object
	.size		$str$25,(__unnamed_1 - $str$25)
$str$25:
        /*008d*/ 	.byte	0x28, 0x28, 0x75, 0x69, 0x6e, 0x74, 0x33, 0x32, 0x5f, 0x74, 0x28, 0x74, 0x68, 0x72, 0x65, 0x61
        /*009d*/ 	.byte	0x64, 0x49, 0x64, 0x78, 0x2e, 0x78, 0x29, 0x20, 0x2f, 0x20, 0x33, 0x32, 0x29, 0x20, 0x25, 0x20
        /*00ad*/ 	.byte	0x34, 0x29, 0x20, 0x3d, 0x3d, 0x20, 0x28, 0x28, 0x28, 0x74, 0x6d, 0x65, 0x6d, 0x5f, 0x61, 0x64
        /*00bd*/ 	.byte	0x64, 0x72, 0x20, 0x3e, 0x3e, 0x20, 0x31, 0x36, 0x29, 0x20, 0x2f, 0x20, 0x33, 0x32, 0x29, 0x20
        /*00cd*/ 	.byte	0x25, 0x20, 0x34, 0x29, 0x00
	.type		__unnamed_1,@object
	.size		__unnamed_1,(__unnamed_2 - __unnamed_1)
__unnamed_1:
        /*00d2*/ 	.byte	0x61, 0x75, 0x74, 0x6f, 0x20, 0x63, 0x75, 0x74, 0x65, 0x3a, 0x3a, 0x61, 0x73, 0x5f, 0x70, 0x6f
        /* <DEDUP_REMOVED lines=24> */
        /*0262*/ 	.byte	0x34, 0x30, 0x39, 0x36, 0x3e, 0x3e, 0x3e, 0x3e, 0x5d, 0x00
	.type		__unnamed_2,@object
	.size		__unnamed_2,(.L_2 - __unnamed_2)
__unnamed_2:
        /* <DEDUP_REMOVED lines=42> */
        /*050c*/ 	.byte	0x3e, 0x3e, 0x5d, 0x00
.L_2:


//--------------------- .nv.shared._ZN7cutlass13device_kernelINS_4gemm6kernel13GemmUniversalIN4cute5tupleIJiiiiEEENS1_10collective13CollectiveMmaINS1_35MainloopSm100TmaUmmaWarpSpecializedILi8ELi2ELi4ENS5_IJNS4_1CILi2EEENSA_ILi1EEESC_EEEEENS5_IJNSA_ILi256EEENSA_ILi128EEENSA_ILi64EEEEEENS_10bfloat16_tENS5_IJlSC_lEEESJ_SK_NS4_8TiledMMAINS4_8MMA_AtomIJNS4_26SM100_MMA_F16BF16_2x1SM_SSISJ_SJ_fLi256ELi128ELNS4_4UMMA5MajorE0ELSP_0ELNSO_7ScaleInE0ELSQ_0EEEEEENS4_6LayoutINS5_IJSC_SC_SC_EEENS5_IJNSA_ILi0EEESV_SV_EEEEENS5_IJNS4_10UnderscoreESY_SY_EEEEENS4_18SM100_TMA_2SM_LOADENS4_14ComposedLayoutINS4_7SwizzleILi3ELi4ELi3EEENS4_18smem_ptr_flag_bitsILi16EEENST_INS5_IJNSA_ILi8EEESH_EEENS5_IJSH_SC_EEEEEEEvNS4_8identityES11_S1B_vS1C_EENS_8epilogue10collective18CollectiveEpilogueINS1E_23Sm100TmaWarpSpecializedILi4ELi2ELi32ELb1ELb0EEEJNS5_IJSG_SG_SH_EEENS5_IJNST_ISG_SC_EENST_INSA_ILi32EEESC_EEEEESJ_SK_SJ_SK_NS1E_6fusion15FusionCallbacksIS1I_NS1O_17LinearCombinationISJ_fSJ_fLNS_15FloatRoundStyleE2EEES1J_S1N_JEEENS4_5SM1004TMEM4LOAD26SM100_TMEM_LOAD_32dp32b32xENS4_13SM90_TMA_LOADENS12_INS13_ILi2ELi4ELi3EEES16_NST_INS5_IJS17_S1L_EEENS5_IJS1L_SC_EEEEEEENS4_39AutoVectorizingCopyWithAssumedAlignmentILi128EEENS4_14SM90_TMA_STOREES23_S25_S25_EEEvvEEEEvNT_6ParamsE --------------------------
	.section	.nv.shared._ZN7cutlass13device_kernelINS_4gemm6kernel13GemmUniversalIN4cute5tupleIJiiiiEEENS1_10collective13CollectiveMmaINS1_35MainloopSm100TmaUmmaWarpSpecializedILi8ELi2ELi4ENS5_IJNS4_1CILi2EEENSA_ILi1EEESC_EEEEENS5_IJNSA_ILi256EEENSA_ILi128EEENSA_ILi64EEEEEENS_10bfloat16_tENS5_IJlSC_lEEESJ_SK_NS4_8TiledMMAINS4_8MMA_AtomIJNS4_26SM100_MMA_F16BF16_2x1SM_SSISJ_SJ_fLi256ELi128ELNS4_4UMMA5MajorE0ELSP_0ELNSO_7ScaleInE0ELSQ_0EEEEEENS4_6LayoutINS5_IJSC_SC_SC_EEENS5_IJNSA_ILi0EEESV_SV_EEEEENS5_IJNS4_10UnderscoreESY_SY_EEEEENS4_18SM100_TMA_2SM_LOADENS4_14ComposedLayoutINS4_7SwizzleILi3ELi4ELi3EEENS4_18smem_ptr_flag_bitsILi16EEENST_INS5_IJNSA_ILi8EEESH_EEENS5_IJSH_SC_EEEEEEEvNS4_8identityES11_S1B_vS1C_EENS_8epilogue10collective18CollectiveEpilogueINS1E_23Sm100TmaWarpSpecializedILi4ELi2ELi32ELb1ELb0EEEJNS5_IJSG_SG_SH_EEENS5_IJNST_ISG_SC_EENST_INSA_ILi32EEESC_EEEEESJ_SK_SJ_SK_NS1E_6fusion15FusionCallbacksIS1I_NS1O_17LinearCombinationISJ_fSJ_fLNS_15FloatRoundStyleE2EEES1J_S1N_JEEENS4_5SM1004TMEM4LOAD26SM100_TMEM_LOAD_32dp32b32xENS4_13SM90_TMA_LOADENS12_INS13_ILi2ELi4ELi3EEES16_NST_INS5_IJS17_S1L_EEENS5_IJS1L_SC_EEEEEEENS4_39AutoVectorizingCopyWithAssumedAlignmentILi128EEENS4_14SM90_TMA_STOREES23_S25_S25_EEEvvEEEEvNT_6ParamsE,"aw",@nobits
	.sectionflags	@""
	.align	16
	.zero		1024


//--------------------- .nv.shared.reserved.0     --------------------------
	.section	.nv.shared.reserved.0,"aw",@nobits
	.weak		__nv_reservedSMEM_offset_0_alias
	.size		__nv_reservedSMEM_offset_0_alias, 0, 64
	.other		__nv_reservedSMEM_offset_0_alias,@"STO_CUDA_RESERVED_SHARED STV_DEFAULT"
__nv_reservedSMEM_offset_0_alias:
	.zero		0
.nv.shared.reserved.0:
	.zero		64
	.weak		__nv_reservedSMEM_tcgen05_partition
	.type		__nv_reservedSMEM_tcgen05_partition,@object
	.size		__nv_reservedSMEM_tcgen05_partition,(.L_0 - __nv_reservedSMEM_tcgen05_partition)
__nv_reservedSMEM_tcgen05_partition:
	.zero		32
.L_0:


//--------------------- .nv.global                --------------------------
	.section	.nv.global,"aw",@nobits
.nv.global:
	.type		_ZN39_INTERNAL_8f8aacf8_4_k_cu_1726283e_27824cute1_E,@object
	.size		_ZN39_INTERNAL_8f8aacf8_4_k_cu_1726283e_27824cute1_E,(_ZN39_INTERNAL_8f8aacf8_4_k_cu_1726283e_27824cuda3std3__45__cpo6cbeginE - _ZN39_INTERNAL_8f8aacf8_4_k_cu_1726283e_27824cute1_E)
_ZN39_INTERNAL_8f8aacf8_4_k_cu_1726283e_27824cute1_E:
	.zero		1
	.type		_ZN39_INTERNAL_8f8aacf8_4_k_cu_1726283e_27824cuda3std3__45__cpo6cbeginE,@object
	.size		_ZN39_INTERNAL_8f8aacf8_4_k_cu_1726283e_27824cuda3std3__45__cpo6cbeginE,(_ZN39_INTERNAL_8f8aacf8_4_k_cu_1726283e_27824cuda3std3__48in_placeE - _ZN39_INTERNAL_8f8aacf8_4_k_cu_1726283e_27824cuda3std3__45__cpo6cbeginE)
_ZN39_INTERNAL_8f8aacf8_4_k_cu_1726283e_27824cuda3std3__45__cpo6cbeginE:
	.zero		1
	.type		_ZN39_INTERNAL_8f8aacf8_4_k_cu_1726283e_27824cuda3std3__48in_placeE,@object
	.size		_ZN39_INTERNAL_8f8aacf8_4_k_cu_1726283e_27824cuda3std3__48in_placeE,(_ZN39_INTERNAL_8f8aacf8_4_k_cu_1726283e_27824cuda3std6ranges3__45__cpo9iter_moveE - _ZN39_INTERNAL_8f8aacf8_4_k_cu_1726283e_27824cuda3std3__48in_placeE)
_ZN39_INTERNAL_8f8aacf8_4_k_cu_1726283e_27824cuda3std3__48in_placeE:
	.zero		1
	.type		_ZN39_INTERNAL_8f8aacf8_4_k_cu_1726283e_27824cuda3std6ranges3__45__cpo9iter_moveE,@object
	.size		_ZN39_INTERNAL_8f8aacf8_4_k_cu_1726283e_27824cuda3std6ranges3__45__cpo9iter_moveE,(_ZN39_INTERNAL_8f8aacf8_4_k_cu_1726283e_27824cuda3std3__45__cpo5beginE - _ZN39_INTERNAL_8f8aacf8_4_k_cu_1726283e_27824cuda3std6ranges3__45__cpo9iter_moveE)
_ZN39_INTERNAL_8f8aacf8_4_k_cu_1726283e_27824cuda3std6ranges3__45__cpo9iter_moveE:
	.zero		1
	.type		_ZN39_INTERNAL_8f8aacf8_4_k_cu_1726283e_27824cuda3std3__45__cpo5beginE,@object
	.size		_ZN39_INTERNAL_8f8aacf8_4_k_cu_1726283e_27824cuda3std3__45__cpo5beginE,(_ZN39_INTERNAL_8f8aacf8_4_k_cu_1726283e_27824cuda3std3__441_GLOBAL__N__8f8aacf8_4_k_cu_1726283e_27826ignoreE - _ZN39_INTERNAL_8f8aacf8_4_k_cu_1726283e_27824cuda3std3__45__cpo5beginE)
_ZN39_INTERNAL_8f8aacf8_4_k_cu_1726283e_27824cuda3std3__45__cpo5beginE:
	.zero		1
	.type		_ZN39_INTERNAL_8f8aacf8_4_k_cu_1726283e_27824cuda3std3__441_GLOBAL__N__8f8aacf8_4_k_cu_1726283e_27826ignoreE,@object
	.size		_ZN39_INTERNAL_8f8aacf8_4_k_cu_1726283e_27824cuda3std3__441_GLOBAL__N__8f8aacf8_4_k_cu_1726283e_27826ignoreE,(_ZN39_INTERNAL_8f8aacf8_4_k_cu_1726283e_27824cute7productE - _ZN39_INTERNAL_8f8aacf8_4_k_cu_1726283e_27824cuda3std3__441_GLOBAL__N__8f8aacf8_4_k_cu_1726283e_27826ignoreE)
_ZN39_INTERNAL_8f8aacf8_4_k_cu_1726283e_27824cuda3std3__441_GLOBAL__N__8f8aacf8_4_k_cu_1726283e_27826ignoreE:
	.zero		1
	.type		_ZN39_INTERNAL_8f8aacf8_4_k_cu_1726283e_27824cute7productE,@object
	.size		_ZN39_INTERNAL_8f8aacf8_4_k_cu_1726283e_27824cute7productE,(_ZN39_INTERNAL_8f8aacf8_4_k_cu_1726283e_27824cuda3std3__45__cpo3endE - _ZN39_INTERNAL_8f8aacf8_4_k_cu_1726283e_27824cute7productE)
_ZN39_INTERNAL_8f8aacf8_4_k_cu_1726283e_27824cute7productE:
	.zero		1
	.type		_ZN39_INTERNAL_8f8aacf8_4_k_cu_1726283e_27824cuda3std3__45__cpo3endE,@object
	.size		_ZN39_INTERNAL_8f8aacf8_4_k_cu_1726283e_27824cuda3std3__45__cpo3endE,(_ZN39_INTERNAL_8f8aacf8_4_k_cu_1726283e_27824cuda3std3__419piecewise_constructE - _ZN39_INTERNAL_8f8aacf8_4_k_cu_1726283e_27824cuda3std3__45__cpo3endE)
_ZN39_INTERNAL_8f8aacf8_4_k_cu_1726283e_27824cuda3std3__45__cpo3endE:
	.zero		1
	.type		_ZN39_INTERNAL_8f8aacf8_4_k_cu_1726283e_27824cuda3std3__419piecewise_constructE,@object
	.size		_ZN39_INTERNAL_8f8aacf8_4_k_cu_1726283e_27824cuda3std3__419piecewise_constructE,(_ZN39_INTERNAL_8f8aacf8_4_k_cu_1726283e_27824cuda3std3__45__cpo4cendE - _ZN39_INTERNAL_8f8aacf8_4_k_cu_1726283e_27824cuda3std3__419piecewise_constructE)
_ZN39_INTERNAL_8f8aacf8_4_k_cu_1726283e_27824cuda3std3__419piecewise_constructE:
	.zero		1
	.type		_ZN39_INTERNAL_8f8aacf8_4_k_cu_1726283e_27824cuda3std3__45__cpo4cendE,@object
	.size		_ZN39_INTERNAL_8f8aacf8_4_k_cu_1726283e_27824cuda3std3__45__cpo4cendE,(_ZN39_INTERNAL_8f8aacf8_4_k_cu_1726283e_27824cuda3std6ranges3__45__cpo4swapE - _ZN39_INTERNAL_8f8aacf8_4_k_cu_1726283e_27824cuda3std3__45__cpo4cendE)
_ZN39_INTERNAL_8f8aacf8_4_k_cu_1726283e_27824cuda3std3__45__cpo4cendE:
	.zero		1
	.type		_ZN39_INTERNAL_8f8aacf8_4_k_cu_1726283e_27824cuda3std6ranges3__45__cpo4swapE,@object
	.size		_ZN39_INTERNAL_8f8aacf8_4_k_cu_1726283e_27824cuda3std6ranges3__45__cpo4swapE,(.L_10 - _ZN39_INTERNAL_8f8aacf8_4_k_cu_1726283e_27824cuda3std6ranges3__45__cpo4swapE)
_ZN39_INTERNAL_8f8aacf8_4_k_cu_1726283e_27824cuda3std6ranges3__45__cpo4swapE:
	.zero		1
.L_10:


//--------------------- .nv.constant0._ZN7cutlass13device_kernelINS_4gemm6kernel13GemmUniversalIN4cute5tupleIJiiiiEEENS1_10collective13CollectiveMmaINS1_35MainloopSm100TmaUmmaWarpSpecializedILi8ELi2ELi4ENS5_IJNS4_1CILi2EEENSA_ILi1EEESC_EEEEENS5_IJNSA_ILi256EEENSA_ILi128EEENSA_ILi64EEEEEENS_10bfloat16_tENS5_IJlSC_lEEESJ_SK_NS4_8TiledMMAINS4_8MMA_AtomIJNS4_26SM100_MMA_F16BF16_2x1SM_SSISJ_SJ_fLi256ELi128ELNS4_4UMMA5MajorE0ELSP_0ELNSO_7ScaleInE0ELSQ_0EEEEEENS4_6LayoutINS5_IJSC_SC_SC_EEENS5_IJNSA_ILi0EEESV_SV_EEEEENS5_IJNS4_10UnderscoreESY_SY_EEEEENS4_18SM100_TMA_2SM_LOADENS4_14ComposedLayoutINS4_7SwizzleILi3ELi4ELi3EEENS4_18smem_ptr_flag_bitsILi16EEENST_INS5_IJNSA_ILi8EEESH_EEENS5_IJSH_SC_EEEEEEEvNS4_8identityES11_S1B_vS1C_EENS_8epilogue10collective18CollectiveEpilogueINS1E_23Sm100TmaWarpSpecializedILi4ELi2ELi32ELb1ELb0EEEJNS5_IJSG_SG_SH_EEENS5_IJNST_ISG_SC_EENST_INSA_ILi32EEESC_EEEEESJ_SK_SJ_SK_NS1E_6fusion15FusionCallbacksIS1I_NS1O_17LinearCombinationISJ_fSJ_fLNS_15FloatRoundStyleE2EEES1J_S1N_JEEENS4_5SM1004TMEM4LOAD26SM100_TMEM_LOAD_32dp32b32xENS4_13SM90_TMA_LOADENS12_INS13_ILi2ELi4ELi3EEES16_NST_INS5_IJS17_S1L_EEENS5_IJS1L_SC_EEEEEEENS4_39AutoVectorizingCopyWithAssumedAlignmentILi128EEENS4_14SM90_TMA_STOREES23_S25_S25_EEEvvEEEEvNT_6ParamsE --------------------------
	.section	.nv.constant0._ZN7cutlass13device_kernelINS_4gemm6kernel13GemmUniversalIN4cute5tupleIJiiiiEEENS1_10collective13CollectiveMmaINS1_35MainloopSm100TmaUmmaWarpSpecializedILi8ELi2ELi4ENS5_IJNS4_1CILi2EEENSA_ILi1EEESC_EEEEENS5_IJNSA_ILi256EEENSA_ILi128EEENSA_ILi64EEEEEENS_10bfloat16_tENS5_IJlSC_lEEESJ_SK_NS4_8TiledMMAINS4_8MMA_AtomIJNS4_26SM100_MMA_F16BF16_2x1SM_SSISJ_SJ_fLi256ELi128ELNS4_4UMMA5MajorE0ELSP_0ELNSO_7ScaleInE0ELSQ_0EEEEEENS4_6LayoutINS5_IJSC_SC_SC_EEENS5_IJNSA_ILi0EEESV_SV_EEEEENS5_IJNS4_10UnderscoreESY_SY_EEEEENS4_18SM100_TMA_2SM_LOADENS4_14ComposedLayoutINS4_7SwizzleILi3ELi4ELi3EEENS4_18smem_ptr_flag_bitsILi16EEENST_INS5_IJNSA_ILi8EEESH_EEENS5_IJSH_SC_EEEEEEEvNS4_8identityES11_S1B_vS1C_EENS_8epilogue10collective18CollectiveEpilogueINS1E_23Sm100TmaWarpSpecializedILi4ELi2ELi32ELb1ELb0EEEJNS5_IJSG_SG_SH_EEENS5_IJNST_ISG_SC_EENST_INSA_ILi32EEESC_EEEEESJ_SK_SJ_SK_NS1E_6fusion15FusionCallbacksIS1I_NS1O_17LinearCombinationISJ_fSJ_fLNS_15FloatRoundStyleE2EEES1J_S1N_JEEENS4_5SM1004TMEM4LOAD26SM100_TMEM_LOAD_32dp32b32xENS4_13SM90_TMA_LOADENS12_INS13_ILi2ELi4ELi3EEES16_NST_INS5_IJS17_S1L_EEENS5_IJS1L_SC_EEEEEEENS4_39AutoVectorizingCopyWithAssumedAlignmentILi128EEENS4_14SM90_TMA_STOREES23_S25_S25_EEEvvEEEEvNT_6ParamsE,"a",@progbits
	.sectionflags	@""
	.align	4
.nv.constant0._ZN7cutlass13device_kernelINS_4gemm6kernel13GemmUniversalIN4cute5tupleIJiiiiEEENS1_10collective13CollectiveMmaINS1_35MainloopSm100TmaUmmaWarpSpecializedILi8ELi2ELi4ENS5_IJNS4_1CILi2EEENSA_ILi1EEESC_EEEEENS5_IJNSA_ILi256EEENSA_ILi128EEENSA_ILi64EEEEEENS_10bfloat16_tENS5_IJlSC_lEEESJ_SK_NS4_8TiledMMAINS4_8MMA_AtomIJNS4_26SM100_MMA_F16BF16_2x1SM_SSISJ_SJ_fLi256ELi128ELNS4_4UMMA5MajorE0ELSP_0ELNSO_7ScaleInE0ELSQ_0EEEEEENS4_6LayoutINS5_IJSC_SC_SC_EEENS5_IJNSA_ILi0EEESV_SV_EEEEENS5_IJNS4_10UnderscoreESY_SY_EEEEENS4_18SM100_TMA_2SM_LOADENS4_14ComposedLayoutINS4_7SwizzleILi3ELi4ELi3EEENS4_18smem_ptr_flag_bitsILi16EEENST_INS5_IJNSA_ILi8EEESH_EEENS5_IJSH_SC_EEEEEEEvNS4_8identityES11_S1B_vS1C_EENS_8epilogue10collective18CollectiveEpilogueINS1E_23Sm100TmaWarpSpecializedILi4ELi2ELi32ELb1ELb0EEEJNS5_IJSG_SG_SH_EEENS5_IJNST_ISG_SC_EENST_INSA_ILi32EEESC_EEEEESJ_SK_SJ_SK_NS1E_6fusion15FusionCallbacksIS1I_NS1O_17LinearCombinationISJ_fSJ_fLNS_15FloatRoundStyleE2EEES1J_S1N_JEEENS4_5SM1004TMEM4LOAD26SM100_TMEM_LOAD_32dp32b32xENS4_13SM90_TMA_LOADENS12_INS13_ILi2ELi4ELi3EEES16_NST_INS5_IJS17_S1L_EEENS5_IJS1L_SC_EEEEEEENS4_39AutoVectorizingCopyWithAssumedAlignmentILi128EEENS4_14SM90_TMA_STOREES23_S25_S25_EEEvvEEEEvNT_6ParamsE:
	.zero		2944


//--------------------- SYMBOLS --------------------------

	.type		.nv.reservedSmem.offset0,@object
	.size		.nv.reservedSmem.offset0,0x4
	.type		.nv.reservedSmem.cap,@object
	.size		.nv.reservedSmem.cap,0x4
	.type		__assertfail,@function
